//
// Generated by NVIDIA NVVM Compiler
//
// Compiler Build ID: CL-36424714
// Cuda compilation tools, release 13.0, V13.0.88
// Based on NVVM 20.0.0
//

.version 9.0
.target sm_100
.address_size 64

	// .globl	_Z12setup_kernelP17curandStateXORWOWm
.global .align 4 .b8 precalc_xorwow_matrix[102400];
.global .align 4 .b8 precalc_xorwow_offset_matrix[102400];
.global .align 4 .b8 mrg32k3aM1[2304];
.global .align 4 .b8 mrg32k3aM2[2304];
.global .align 4 .b8 mrg32k3aM1SubSeq[2016];
.global .align 4 .b8 mrg32k3aM2SubSeq[2016];
.global .align 4 .b8 mrg32k3aM1Seq[2304];
.global .align 4 .b8 mrg32k3aM2Seq[2304];
.const .align 8 .b8 __cr_lgamma_table[72];

.visible .entry _Z12setup_kernelP17curandStateXORWOWm(
	.param .u64 .ptr .align 1 _Z12setup_kernelP17curandStateXORWOWm_param_0,
	.param .u64 _Z12setup_kernelP17curandStateXORWOWm_param_1
)
{
	.reg .pred 	%p<24>;
	.reg .b32 	%r<410>;
	.reg .b64 	%rd<19>;

	ld.param.u64 	%rd8, [_Z12setup_kernelP17curandStateXORWOWm_param_0];
	ld.param.u64 	%rd9, [_Z12setup_kernelP17curandStateXORWOWm_param_1];
	cvta.to.global.u64 	%rd10, %rd8;
	mov.u32 	%r182, %tid.x;
	cvt.u64.u32 	%rd18, %r182;
	mul.wide.u32 	%rd11, %r182, 48;
	add.s64 	%rd2, %rd10, %rd11;
	cvt.u32.u64 	%r183, %rd9;
	xor.b32  	%r184, %r183, -1429050551;
	mul.lo.s32 	%r185, %r184, 1099087573;
	{ .reg .b32 tmp; mov.b64 {tmp, %r186}, %rd9; }
	xor.b32  	%r187, %r186, -136515619;
	mul.lo.s32 	%r188, %r187, -1703105765;
	add.s32 	%r189, %r185, %r188;
	add.s32 	%r190, %r189, 6615241;
	add.s32 	%r191, %r185, 123456789;
	st.global.v2.u32 	[%rd2], {%r190, %r191};
	xor.b32  	%r192, %r185, 362436069;
	add.s32 	%r193, %r188, 521288629;
	st.global.v2.u32 	[%rd2+8], {%r192, %r193};
	xor.b32  	%r194, %r188, 88675123;
	add.s32 	%r195, %r185, 5783321;
	st.global.v2.u32 	[%rd2+16], {%r194, %r195};
	setp.eq.s32 	%p1, %r182, 0;
	@%p1 bra 	$L__BB0_42;
	mov.b32 	%r316, 0;
$L__BB0_2:
	and.b64  	%rd4, %rd18, 3;
	setp.eq.s64 	%p2, %rd4, 0;
	@%p2 bra 	$L__BB0_41;
	mul.wide.u32 	%rd12, %r316, 3200;
	mov.u64 	%rd13, precalc_xorwow_matrix;
	add.s64 	%rd5, %rd13, %rd12;
	cvt.u32.u64 	%r2, %rd4;
	mov.b32 	%r317, 0;
$L__BB0_4:
	mov.b32 	%r330, 0;
	mov.u32 	%r331, %r330;
	mov.u32 	%r332, %r330;
	mov.u32 	%r333, %r330;
	mov.u32 	%r334, %r330;
	mov.u32 	%r323, %r330;
$L__BB0_5:
	mul.wide.u32 	%rd14, %r323, 4;
	add.s64 	%rd15, %rd2, %rd14;
	ld.global.u32 	%r10, [%rd15+4];
	shl.b32 	%r11, %r323, 5;
	mov.b32 	%r329, 0;
$L__BB0_6:
	.pragma "nounroll";
	shr.u32 	%r200, %r10, %r329;
	and.b32  	%r201, %r200, 1;
	setp.eq.b32 	%p3, %r201, 1;
	not.pred 	%p4, %p3;
	add.s32 	%r202, %r11, %r329;
	mul.lo.s32 	%r203, %r202, 5;
	mul.wide.u32 	%rd16, %r203, 4;
	add.s64 	%rd6, %rd5, %rd16;
	@%p4 bra 	$L__BB0_8;
	ld.global.u32 	%r204, [%rd6];
	xor.b32  	%r334, %r334, %r204;
	ld.global.u32 	%r205, [%rd6+4];
	xor.b32  	%r333, %r333, %r205;
	ld.global.u32 	%r206, [%rd6+8];
	xor.b32  	%r332, %r332, %r206;
	ld.global.u32 	%r207, [%rd6+12];
	xor.b32  	%r331, %r331, %r207;
	ld.global.u32 	%r208, [%rd6+16];
	xor.b32  	%r330, %r330, %r208;
$L__BB0_8:
	and.b32  	%r210, %r200, 2;
	setp.eq.s32 	%p5, %r210, 0;
	@%p5 bra 	$L__BB0_10;
	ld.global.u32 	%r211, [%rd6+20];
	xor.b32  	%r334, %r334, %r211;
	ld.global.u32 	%r212, [%rd6+24];
	xor.b32  	%r333, %r333, %r212;
	ld.global.u32 	%r213, [%rd6+28];
	xor.b32  	%r332, %r332, %r213;
	ld.global.u32 	%r214, [%rd6+32];
	xor.b32  	%r331, %r331, %r214;
	ld.global.u32 	%r215, [%rd6+36];
	xor.b32  	%r330, %r330, %r215;
$L__BB0_10:
	and.b32  	%r217, %r200, 4;
	setp.eq.s32 	%p6, %r217, 0;
	@%p6 bra 	$L__BB0_12;
	ld.global.u32 	%r218, [%rd6+40];
	xor.b32  	%r334, %r334, %r218;
	ld.global.u32 	%r219, [%rd6+44];
	xor.b32  	%r333, %r333, %r219;
	ld.global.u32 	%r220, [%rd6+48];
	xor.b32  	%r332, %r332, %r220;
	ld.global.u32 	%r221, [%rd6+52];
	xor.b32  	%r331, %r331, %r221;
	ld.global.u32 	%r222, [%rd6+56];
	xor.b32  	%r330, %r330, %r222;
$L__BB0_12:
	and.b32  	%r224, %r200, 8;
	setp.eq.s32 	%p7, %r224, 0;
	@%p7 bra 	$L__BB0_14;
	ld.global.u32 	%r225, [%rd6+60];
	xor.b32  	%r334, %r334, %r225;
	ld.global.u32 	%r226, [%rd6+64];
	xor.b32  	%r333, %r333, %r226;
	ld.global.u32 	%r227, [%rd6+68];
	xor.b32  	%r332, %r332, %r227;
	ld.global.u32 	%r228, [%rd6+72];
	xor.b32  	%r331, %r331, %r228;
	ld.global.u32 	%r229, [%rd6+76];
	xor.b32  	%r330, %r330, %r229;
$L__BB0_14:
	and.b32  	%r231, %r200, 16;
	setp.eq.s32 	%p8, %r231, 0;
	@%p8 bra 	$L__BB0_16;
	ld.global.u32 	%r232, [%rd6+80];
	xor.b32  	%r334, %r334, %r232;
	ld.global.u32 	%r233, [%rd6+84];
	xor.b32  	%r333, %r333, %r233;
	ld.global.u32 	%r234, [%rd6+88];
	xor.b32  	%r332, %r332, %r234;
	ld.global.u32 	%r235, [%rd6+92];
	xor.b32  	%r331, %r331, %r235;
	ld.global.u32 	%r236, [%rd6+96];
	xor.b32  	%r330, %r330, %r236;
$L__BB0_16:
	and.b32  	%r238, %r200, 32;
	setp.eq.s32 	%p9, %r238, 0;
	@%p9 bra 	$L__BB0_18;
	ld.global.u32 	%r239, [%rd6+100];
	xor.b32  	%r334, %r334, %r239;
	ld.global.u32 	%r240, [%rd6+104];
	xor.b32  	%r333, %r333, %r240;
	ld.global.u32 	%r241, [%rd6+108];
	xor.b32  	%r332, %r332, %r241;
	ld.global.u32 	%r242, [%rd6+112];
	xor.b32  	%r331, %r331, %r242;
	ld.global.u32 	%r243, [%rd6+116];
	xor.b32  	%r330, %r330, %r243;
$L__BB0_18:
	and.b32  	%r245, %r200, 64;
	setp.eq.s32 	%p10, %r245, 0;
	@%p10 bra 	$L__BB0_20;
	ld.global.u32 	%r246, [%rd6+120];
	xor.b32  	%r334, %r334, %r246;
	ld.global.u32 	%r247, [%rd6+124];
	xor.b32  	%r333, %r333, %r247;
	ld.global.u32 	%r248, [%rd6+128];
	xor.b32  	%r332, %r332, %r248;
	ld.global.u32 	%r249, [%rd6+132];
	xor.b32  	%r331, %r331, %r249;
	ld.global.u32 	%r250, [%rd6+136];
	xor.b32  	%r330, %r330, %r250;
$L__BB0_20:
	and.b32  	%r252, %r200, 128;
	setp.eq.s32 	%p11, %r252, 0;
	@%p11 bra 	$L__BB0_22;
	ld.global.u32 	%r253, [%rd6+140];
	xor.b32  	%r334, %r334, %r253;
	ld.global.u32 	%r254, [%rd6+144];
	xor.b32  	%r333, %r333, %r254;
	ld.global.u32 	%r255, [%rd6+148];
	xor.b32  	%r332, %r332, %r255;
	ld.global.u32 	%r256, [%rd6+152];
	xor.b32  	%r331, %r331, %r256;
	ld.global.u32 	%r257, [%rd6+156];
	xor.b32  	%r330, %r330, %r257;
$L__BB0_22:
	and.b32  	%r259, %r200, 256;
	setp.eq.s32 	%p12, %r259, 0;
	@%p12 bra 	$L__BB0_24;
	ld.global.u32 	%r260, [%rd6+160];
	xor.b32  	%r334, %r334, %r260;
	ld.global.u32 	%r261, [%rd6+164];
	xor.b32  	%r333, %r333, %r261;
	ld.global.u32 	%r262, [%rd6+168];
	xor.b32  	%r332, %r332, %r262;
	ld.global.u32 	%r263, [%rd6+172];
	xor.b32  	%r331, %r331, %r263;
	ld.global.u32 	%r264, [%rd6+176];
	xor.b32  	%r330, %r330, %r264;
$L__BB0_24:
	and.b32  	%r266, %r200, 512;
	setp.eq.s32 	%p13, %r266, 0;
	@%p13 bra 	$L__BB0_26;
	ld.global.u32 	%r267, [%rd6+180];
	xor.b32  	%r334, %r334, %r267;
	ld.global.u32 	%r268, [%rd6+184];
	xor.b32  	%r333, %r333, %r268;
	ld.global.u32 	%r269, [%rd6+188];
	xor.b32  	%r332, %r332, %r269;
	ld.global.u32 	%r270, [%rd6+192];
	xor.b32  	%r331, %r331, %r270;
	ld.global.u32 	%r271, [%rd6+196];
	xor.b32  	%r330, %r330, %r271;
$L__BB0_26:
	and.b32  	%r273, %r200, 1024;
	setp.eq.s32 	%p14, %r273, 0;
	@%p14 bra 	$L__BB0_28;
	ld.global.u32 	%r274, [%rd6+200];
	xor.b32  	%r334, %r334, %r274;
	ld.global.u32 	%r275, [%rd6+204];
	xor.b32  	%r333, %r333, %r275;
	ld.global.u32 	%r276, [%rd6+208];
	xor.b32  	%r332, %r332, %r276;
	ld.global.u32 	%r277, [%rd6+212];
	xor.b32  	%r331, %r331, %r277;
	ld.global.u32 	%r278, [%rd6+216];
	xor.b32  	%r330, %r330, %r278;
$L__BB0_28:
	and.b32  	%r280, %r200, 2048;
	setp.eq.s32 	%p15, %r280, 0;
	@%p15 bra 	$L__BB0_30;
	ld.global.u32 	%r281, [%rd6+220];
	xor.b32  	%r334, %r334, %r281;
	ld.global.u32 	%r282, [%rd6+224];
	xor.b32  	%r333, %r333, %r282;
	ld.global.u32 	%r283, [%rd6+228];
	xor.b32  	%r332, %r332, %r283;
	ld.global.u32 	%r284, [%rd6+232];
	xor.b32  	%r331, %r331, %r284;
	ld.global.u32 	%r285, [%rd6+236];
	xor.b32  	%r330, %r330, %r285;
$L__BB0_30:
	and.b32  	%r287, %r200, 4096;
	setp.eq.s32 	%p16, %r287, 0;
	@%p16 bra 	$L__BB0_32;
	ld.global.u32 	%r288, [%rd6+240];
	xor.b32  	%r334, %r334, %r288;
	ld.global.u32 	%r289, [%rd6+244];
	xor.b32  	%r333, %r333, %r289;
	ld.global.u32 	%r290, [%rd6+248];
	xor.b32  	%r332, %r332, %r290;
	ld.global.u32 	%r291, [%rd6+252];
	xor.b32  	%r331, %r331, %r291;
	ld.global.u32 	%r292, [%rd6+256];
	xor.b32  	%r330, %r330, %r292;
$L__BB0_32:
	and.b32  	%r294, %r200, 8192;
	setp.eq.s32 	%p17, %r294, 0;
	@%p17 bra 	$L__BB0_34;
	ld.global.u32 	%r295, [%rd6+260];
	xor.b32  	%r334, %r334, %r295;
	ld.global.u32 	%r296, [%rd6+264];
	xor.b32  	%r333, %r333, %r296;
	ld.global.u32 	%r297, [%rd6+268];
	xor.b32  	%r332, %r332, %r297;
	ld.global.u32 	%r298, [%rd6+272];
	xor.b32  	%r331, %r331, %r298;
	ld.global.u32 	%r299, [%rd6+276];
	xor.b32  	%r330, %r330, %r299;
$L__BB0_34:
	and.b32  	%r301, %r200, 16384;
	setp.eq.s32 	%p18, %r301, 0;
	@%p18 bra 	$L__BB0_36;
	ld.global.u32 	%r302, [%rd6+280];
	xor.b32  	%r334, %r334, %r302;
	ld.global.u32 	%r303, [%rd6+284];
	xor.b32  	%r333, %r333, %r303;
	ld.global.u32 	%r304, [%rd6+288];
	xor.b32  	%r332, %r332, %r304;
	ld.global.u32 	%r305, [%rd6+292];
	xor.b32  	%r331, %r331, %r305;
	ld.global.u32 	%r306, [%rd6+296];
	xor.b32  	%r330, %r330, %r306;
$L__BB0_36:
	and.b32  	%r308, %r200, 32768;
	setp.eq.s32 	%p19, %r308, 0;
	@%p19 bra 	$L__BB0_38;
	ld.global.u32 	%r309, [%rd6+300];
	xor.b32  	%r334, %r334, %r309;
	ld.global.u32 	%r310, [%rd6+304];
	xor.b32  	%r333, %r333, %r310;
	ld.global.u32 	%r311, [%rd6+308];
	xor.b32  	%r332, %r332, %r311;
	ld.global.u32 	%r312, [%rd6+312];
	xor.b32  	%r331, %r331, %r312;
	ld.global.u32 	%r313, [%rd6+316];
	xor.b32  	%r330, %r330, %r313;
$L__BB0_38:
	add.s32 	%r329, %r329, 16;
	setp.ne.s32 	%p20, %r329, 32;
	@%p20 bra 	$L__BB0_6;
	mad.lo.s32 	%r314, %r323, -31, %r11;
	add.s32 	%r323, %r314, 1;
	setp.ne.s32 	%p21, %r323, 5;
	@%p21 bra 	$L__BB0_5;
	st.global.u32 	[%rd2+4], %r334;
	st.global.u32 	[%rd2+8], %r333;
	st.global.u32 	[%rd2+12], %r332;
	st.global.u32 	[%rd2+16], %r331;
	st.global.u32 	[%rd2+20], %r330;
	add.s32 	%r317, %r317, 1;
	setp.lt.u32 	%p22, %r317, %r2;
	@%p22 bra 	$L__BB0_4;
$L__BB0_41:
	shr.u64 	%rd7, %rd18, 2;
	add.s32 	%r316, %r316, 1;
	setp.gt.u64 	%p23, %rd18, 3;
	mov.u64 	%rd18, %rd7;
	@%p23 bra 	$L__BB0_2;
$L__BB0_42:
	mov.b32 	%r315, 0;
	st.global.v2.u32 	[%rd2+24], {%r315, %r315};
	st.global.u32 	[%rd2+32], %r315;
	mov.b64 	%rd17, 0;
	st.global.u64 	[%rd2+40], %rd17;
	ret;

}
	// .globl	_Z6kernelPfP17curandStateXORWOWi
.visible .entry _Z6kernelPfP17curandStateXORWOWi(
	.param .u64 .ptr .align 1 _Z6kernelPfP17curandStateXORWOWi_param_0,
	.param .u64 .ptr .align 1 _Z6kernelPfP17curandStateXORWOWi_param_1,
	.param .u32 _Z6kernelPfP17curandStateXORWOWi_param_2
)
{
	.reg .pred 	%p<8>;
	.reg .b32 	%r<121>;
	.reg .b32 	%f<15>;
	.reg .b64 	%rd<21>;

	ld.param.u64 	%rd9, [_Z6kernelPfP17curandStateXORWOWi_param_0];
	ld.param.u64 	%rd10, [_Z6kernelPfP17curandStateXORWOWi_param_1];
	ld.param.u32 	%r9, [_Z6kernelPfP17curandStateXORWOWi_param_2];
	cvta.to.global.u64 	%rd1, %rd9;
	cvta.to.global.u64 	%rd2, %rd10;
	setp.lt.s32 	%p1, %r9, 1;
	@%p1 bra 	$L__BB1_9;
	and.b32  	%r1, %r9, 3;
	setp.lt.u32 	%p2, %r9, 4;
	mov.b32 	%r120, 0;
	@%p2 bra 	$L__BB1_4;
	and.b32  	%r120, %r9, 2147483644;
	neg.s32 	%r118, %r120;
	add.s64 	%rd20, %rd2, 96;
	add.s64 	%rd19, %rd1, 8;
$L__BB1_3:
	.pragma "nounroll";
	ld.global.v2.u32 	{%r12, %r13}, [%rd20+-96];
	ld.global.v2.u32 	{%r14, %r15}, [%rd20+-88];
	ld.global.v2.u32 	{%r16, %r17}, [%rd20+-80];
	shr.u32 	%r18, %r13, 2;
	xor.b32  	%r19, %r18, %r13;
	shl.b32 	%r20, %r17, 4;
	shl.b32 	%r21, %r19, 1;
	xor.b32  	%r22, %r20, %r21;
	xor.b32  	%r23, %r22, %r17;
	xor.b32  	%r24, %r23, %r19;
	add.s32 	%r25, %r12, 362437;
	add.s32 	%r26, %r24, %r25;
	cvt.rn.f32.u32 	%f1, %r26;
	fma.rn.f32 	%f2, %f1, 0f2F800000, 0f2F000000;
	st.global.v2.u32 	[%rd20+-96], {%r25, %r14};
	st.global.v2.u32 	[%rd20+-88], {%r15, %r16};
	st.global.v2.u32 	[%rd20+-80], {%r17, %r24};
	st.global.f32 	[%rd19+-8], %f2;
	ld.global.v2.u32 	{%r27, %r28}, [%rd20+-48];
	ld.global.v2.u32 	{%r29, %r30}, [%rd20+-40];
	ld.global.v2.u32 	{%r31, %r32}, [%rd20+-32];
	shr.u32 	%r33, %r28, 2;
	xor.b32  	%r34, %r33, %r28;
	shl.b32 	%r35, %r32, 4;
	shl.b32 	%r36, %r34, 1;
	xor.b32  	%r37, %r35, %r36;
	xor.b32  	%r38, %r37, %r32;
	xor.b32  	%r39, %r38, %r34;
	add.s32 	%r40, %r27, 362437;
	add.s32 	%r41, %r39, %r40;
	cvt.rn.f32.u32 	%f3, %r41;
	fma.rn.f32 	%f4, %f3, 0f2F800000, 0f2F000000;
	st.global.v2.u32 	[%rd20+-48], {%r40, %r29};
	st.global.v2.u32 	[%rd20+-40], {%r30, %r31};
	st.global.v2.u32 	[%rd20+-32], {%r32, %r39};
	st.global.f32 	[%rd19+-4], %f4;
	ld.global.v2.u32 	{%r42, %r43}, [%rd20];
	ld.global.v2.u32 	{%r44, %r45}, [%rd20+8];
	ld.global.v2.u32 	{%r46, %r47}, [%rd20+16];
	shr.u32 	%r48, %r43, 2;
	xor.b32  	%r49, %r48, %r43;
	shl.b32 	%r50, %r47, 4;
	shl.b32 	%r51, %r49, 1;
	xor.b32  	%r52, %r50, %r51;
	xor.b32  	%r53, %r52, %r47;
	xor.b32  	%r54, %r53, %r49;
	add.s32 	%r55, %r42, 362437;
	add.s32 	%r56, %r54, %r55;
	cvt.rn.f32.u32 	%f5, %r56;
	fma.rn.f32 	%f6, %f5, 0f2F800000, 0f2F000000;
	st.global.v2.u32 	[%rd20], {%r55, %r44};
	st.global.v2.u32 	[%rd20+8], {%r45, %r46};
	st.global.v2.u32 	[%rd20+16], {%r47, %r54};
	st.global.f32 	[%rd19], %f6;
	ld.global.v2.u32 	{%r57, %r58}, [%rd20+48];
	ld.global.v2.u32 	{%r59, %r60}, [%rd20+56];
	ld.global.v2.u32 	{%r61, %r62}, [%rd20+64];
	shr.u32 	%r63, %r58, 2;
	xor.b32  	%r64, %r63, %r58;
	shl.b32 	%r65, %r62, 4;
	shl.b32 	%r66, %r64, 1;
	xor.b32  	%r67, %r65, %r66;
	xor.b32  	%r68, %r67, %r62;
	xor.b32  	%r69, %r68, %r64;
	add.s32 	%r70, %r57, 362437;
	add.s32 	%r71, %r69, %r70;
	cvt.rn.f32.u32 	%f7, %r71;
	fma.rn.f32 	%f8, %f7, 0f2F800000, 0f2F000000;
	st.global.v2.u32 	[%rd20+48], {%r70, %r59};
	st.global.v2.u32 	[%rd20+56], {%r60, %r61};
	st.global.v2.u32 	[%rd20+64], {%r62, %r69};
	st.global.f32 	[%rd19+4], %f8;
	add.s32 	%r118, %r118, 4;
	add.s64 	%rd20, %rd20, 192;
	add.s64 	%rd19, %rd19, 16;
	setp.ne.s32 	%p3, %r118, 0;
	@%p3 bra 	$L__BB1_3;
$L__BB1_4:
	setp.eq.s32 	%p4, %r1, 0;
	@%p4 bra 	$L__BB1_9;
	setp.eq.s32 	%p5, %r1, 1;
	@%p5 bra 	$L__BB1_7;
	mul.wide.u32 	%rd11, %r120, 48;
	add.s64 	%rd12, %rd2, %rd11;
	ld.global.v2.u32 	{%r72, %r73}, [%rd12];
	ld.global.v2.u32 	{%r74, %r75}, [%rd12+8];
	ld.global.v2.u32 	{%r76, %r77}, [%rd12+16];
	shr.u32 	%r78, %r73, 2;
	xor.b32  	%r79, %r78, %r73;
	shl.b32 	%r80, %r77, 4;
	shl.b32 	%r81, %r79, 1;
	xor.b32  	%r82, %r80, %r81;
	xor.b32  	%r83, %r82, %r77;
	xor.b32  	%r84, %r83, %r79;
	add.s32 	%r85, %r72, 362437;
	add.s32 	%r86, %r84, %r85;
	cvt.rn.f32.u32 	%f9, %r86;
	fma.rn.f32 	%f10, %f9, 0f2F800000, 0f2F000000;
	st.global.v2.u32 	[%rd12], {%r85, %r74};
	st.global.v2.u32 	[%rd12+8], {%r75, %r76};
	st.global.v2.u32 	[%rd12+16], {%r77, %r84};
	mul.wide.u32 	%rd13, %r120, 4;
	add.s64 	%rd14, %rd1, %rd13;
	st.global.f32 	[%rd14], %f10;
	ld.global.v2.u32 	{%r87, %r88}, [%rd12+48];
	ld.global.v2.u32 	{%r89, %r90}, [%rd12+56];
	ld.global.v2.u32 	{%r91, %r92}, [%rd12+64];
	shr.u32 	%r93, %r88, 2;
	xor.b32  	%r94, %r93, %r88;
	shl.b32 	%r95, %r92, 4;
	shl.b32 	%r96, %r94, 1;
	xor.b32  	%r97, %r95, %r96;
	xor.b32  	%r98, %r97, %r92;
	xor.b32  	%r99, %r98, %r94;
	add.s32 	%r100, %r87, 362437;
	add.s32 	%r101, %r99, %r100;
	cvt.rn.f32.u32 	%f11, %r101;
	fma.rn.f32 	%f12, %f11, 0f2F800000, 0f2F000000;
	st.global.v2.u32 	[%rd12+48], {%r100, %r89};
	st.global.v2.u32 	[%rd12+56], {%r90, %r91};
	st.global.v2.u32 	[%rd12+64], {%r92, %r99};
	st.global.f32 	[%rd14+4], %f12;
	add.s32 	%r120, %r120, 2;
$L__BB1_7:
	and.b32  	%r102, %r9, 1;
	setp.eq.b32 	%p6, %r102, 1;
	not.pred 	%p7, %p6;
	@%p7 bra 	$L__BB1_9;
	mul.wide.u32 	%rd15, %r120, 48;
	add.s64 	%rd16, %rd2, %rd15;
	ld.global.v2.u32 	{%r103, %r104}, [%rd16];
	ld.global.v2.u32 	{%r105, %r106}, [%rd16+8];
	ld.global.v2.u32 	{%r107, %r108}, [%rd16+16];
	shr.u32 	%r109, %r104, 2;
	xor.b32  	%r110, %r109, %r104;
	shl.b32 	%r111, %r108, 4;
	shl.b32 	%r112, %r110, 1;
	xor.b32  	%r113, %r111, %r112;
	xor.b32  	%r114, %r113, %r108;
	xor.b32  	%r115, %r114, %r110;
	add.s32 	%r116, %r103, 362437;
	add.s32 	%r117, %r115, %r116;
	cvt.rn.f32.u32 	%f13, %r117;
	fma.rn.f32 	%f14, %f13, 0f2F800000, 0f2F000000;
	st.global.v2.u32 	[%rd16], {%r116, %r105};
	st.global.v2.u32 	[%rd16+8], {%r106, %r107};
	st.global.v2.u32 	[%rd16+16], {%r108, %r115};
	mul.wide.u32 	%rd17, %r120, 4;
	add.s64 	%rd18, %rd1, %rd17;
	st.global.f32 	[%rd18], %f14;
$L__BB1_9:
	ret;

}
	// .globl	_Z10dropout_fpPfPbfiiiS_
.visible .entry _Z10dropout_fpPfPbfiiiS_(
	.param .u64 .ptr .align 1 _Z10dropout_fpPfPbfiiiS__param_0,
	.param .u64 .ptr .align 1 _Z10dropout_fpPfPbfiiiS__param_1,
	.param .f32 _Z10dropout_fpPfPbfiiiS__param_2,
	.param .u32 _Z10dropout_fpPfPbfiiiS__param_3,
	.param .u32 _Z10dropout_fpPfPbfiiiS__param_4,
	.param .u32 _Z10dropout_fpPfPbfiiiS__param_5,
	.param .u64 .ptr .align 1 _Z10dropout_fpPfPbfiiiS__param_6
)
{
	.reg .pred 	%p<7>;
	.reg .b16 	%rs<2>;
	.reg .b32 	%r<19>;
	.reg .b32 	%f<3>;
	.reg .b64 	%rd<13>;

	ld.param.u64 	%rd1, [_Z10dropout_fpPfPbfiiiS__param_0];
	ld.param.u64 	%rd2, [_Z10dropout_fpPfPbfiiiS__param_1];
	ld.param.f32 	%f1, [_Z10dropout_fpPfPbfiiiS__param_2];
	ld.param.u32 	%r5, [_Z10dropout_fpPfPbfiiiS__param_3];
	ld.param.u32 	%r6, [_Z10dropout_fpPfPbfiiiS__param_4];
	ld.param.u32 	%r7, [_Z10dropout_fpPfPbfiiiS__param_5];
	ld.param.u64 	%rd3, [_Z10dropout_fpPfPbfiiiS__param_6];
	mov.u32 	%r8, %ctaid.y;
	mov.u32 	%r9, %ntid.y;
	mov.u32 	%r10, %tid.y;
	mad.lo.s32 	%r1, %r8, %r9, %r10;
	mov.u32 	%r11, %ctaid.x;
	mov.u32 	%r12, %ntid.x;
	mov.u32 	%r13, %tid.x;
	mad.lo.s32 	%r2, %r11, %r12, %r13;
	mov.u32 	%r14, %ctaid.z;
	mov.u32 	%r15, %ntid.z;
	mov.u32 	%r16, %tid.z;
	mad.lo.s32 	%r3, %r14, %r15, %r16;
	setp.ge.s32 	%p1, %r1, %r5;
	setp.ge.s32 	%p2, %r2, %r6;
	or.pred  	%p3, %p1, %p2;
	setp.ge.s32 	%p4, %r3, %r7;
	or.pred  	%p5, %p3, %p4;
	@%p5 bra 	$L__BB2_3;
	cvta.to.global.u64 	%rd4, %rd3;
	mad.lo.s32 	%r17, %r5, %r3, %r1;
	mad.lo.s32 	%r4, %r17, %r6, %r2;
	mul.wide.s32 	%rd5, %r4, 4;
	add.s64 	%rd6, %rd4, %rd5;
	ld.global.f32 	%f2, [%rd6];
	setp.geu.f32 	%p6, %f2, %f1;
	@%p6 bra 	$L__BB2_3;
	cvt.s64.s32 	%rd7, %r4;
	cvta.to.global.u64 	%rd8, %rd1;
	add.s64 	%rd10, %rd8, %rd5;
	mov.b32 	%r18, 0;
	st.global.u32 	[%rd10], %r18;
	cvta.to.global.u64 	%rd11, %rd2;
	add.s64 	%rd12, %rd11, %rd7;
	mov.b16 	%rs1, 1;
	st.global.u8 	[%rd12], %rs1;
$L__BB2_3:
	ret;

}
	// .globl	_Z10dropout_bpPfS_Pbiii
.visible .entry _Z10dropout_bpPfS_Pbiii(
	.param .u64 .ptr .align 1 _Z10dropout_bpPfS_Pbiii_param_0,
	.param .u64 .ptr .align 1 _Z10dropout_bpPfS_Pbiii_param_1,
	.param .u64 .ptr .align 1 _Z10dropout_bpPfS_Pbiii_param_2,
	.param .u32 _Z10dropout_bpPfS_Pbiii_param_3,
	.param .u32 _Z10dropout_bpPfS_Pbiii_param_4,
	.param .u32 _Z10dropout_bpPfS_Pbiii_param_5
)
{
	.reg .pred 	%p<7>;
	.reg .b16 	%rs<2>;
	.reg .b32 	%r<19>;
	.reg .b32 	%f<2>;
	.reg .b64 	%rd<14>;

	ld.param.u64 	%rd2, [_Z10dropout_bpPfS_Pbiii_param_0];
	ld.param.u64 	%rd4, [_Z10dropout_bpPfS_Pbiii_param_1];
	ld.param.u64 	%rd3, [_Z10dropout_bpPfS_Pbiii_param_2];
	ld.param.u32 	%r5, [_Z10dropout_bpPfS_Pbiii_param_3];
	ld.param.u32 	%r6, [_Z10dropout_bpPfS_Pbiii_param_4];
	ld.param.u32 	%r7, [_Z10dropout_bpPfS_Pbiii_param_5];
	cvta.to.global.u64 	%rd1, %rd4;
	mov.u32 	%r8, %ctaid.y;
	mov.u32 	%r9, %ntid.y;
	mov.u32 	%r10, %tid.y;
	mad.lo.s32 	%r1, %r8, %r9, %r10;
	mov.u32 	%r11, %ctaid.x;
	mov.u32 	%r12, %ntid.x;
	mov.u32 	%r13, %tid.x;
	mad.lo.s32 	%r2, %r11, %r12, %r13;
	mov.u32 	%r14, %ctaid.z;
	mov.u32 	%r15, %ntid.z;
	mov.u32 	%r16, %tid.z;
	mad.lo.s32 	%r3, %r14, %r15, %r16;
	setp.ge.s32 	%p1, %r1, %r5;
	setp.ge.s32 	%p2, %r2, %r6;
	or.pred  	%p3, %p1, %p2;
	setp.ge.s32 	%p4, %r3, %r7;
	or.pred  	%p5, %p3, %p4;
	@%p5 bra 	$L__BB3_4;
	cvta.to.global.u64 	%rd5, %rd3;
	mad.lo.s32 	%r17, %r5, %r3, %r1;
	mad.lo.s32 	%r4, %r17, %r6, %r2;
	cvt.s64.s32 	%rd6, %r4;
	add.s64 	%rd7, %rd5, %rd6;
	ld.global.u8 	%rs1, [%rd7];
	setp.ne.s16 	%p6, %rs1, 0;
	@%p6 bra 	$L__BB3_3;
	cvta.to.global.u64 	%rd10, %rd2;
	mul.wide.s32 	%rd11, %r4, 4;
	add.s64 	%rd12, %rd10, %rd11;
	ld.global.f32 	%f1, [%rd12];
	add.s64 	%rd13, %rd1, %rd11;
	st.global.f32 	[%rd13], %f1;
	bra.uni 	$L__BB3_4;
$L__BB3_3:
	mul.wide.s32 	%rd8, %r4, 4;
	add.s64 	%rd9, %rd1, %rd8;
	mov.b32 	%r18, 0;
	st.global.u32 	[%rd9], %r18;
$L__BB3_4:
	ret;

}


// ===== COMPILED SASS (sm_100) =====

	.target	sm_100

	.elftype	@"ET_EXEC"


//--------------------- .note.nv.tkinfo           --------------------------
	.section	.note.nv.tkinfo,"",@"SHT_NOTE"
	.sectionflags	@"SHF_NOTE_NV_TKINFO"
	.tkinfo
        /*0018*/ 	.word	0x00000002
        /*0030*/ 	.string	""
        /*0030*/ 	.string	"ptxas"
        /*0030*/ 	.string	"Cuda compilation tools, release 13.0, V13.0.88"
        /*0030*/ 	.string	"Build cuda_13.0.r13.0/compiler.36424714_0"
        /*0030*/ 	.string	"-arch sm_100 -m 64 "



//--------------------- .note.nv.cuinfo           --------------------------
	.section	.note.nv.cuinfo,"",@"SHT_NOTE"
	.sectionflags	@"SHF_NOTE_NV_CUINFO"
        /*0018*/ 	.short	0x0002
        /*001a*/ 	.short	0x0064
        /*001c*/ 	.short	0x0082
	.zero		2


//--------------------- .nv.info                  --------------------------
	.section	.nv.info,"",@"SHT_CUDA_INFO"
	.align	4


	//----- nvinfo : EIATTR_REGCOUNT
	.align		4
        /*0000*/ 	.byte	0x04, 0x2f
        /*0002*/ 	.short	(.L_10 - .L_9)
	.align		4
.L_9:
        /*0004*/ 	.word	index@(_Z12setup_kernelP17curandStateXORWOWm)
        /*0008*/ 	.word	0x0000001f


	//----- nvinfo : EIATTR_FRAME_SIZE
	.align		4
.L_10:
        /*000c*/ 	.byte	0x04, 0x11
        /*000e*/ 	.short	(.L_12 - .L_11)
	.align		4
.L_11:
        /*0010*/ 	.word	index@(_Z12setup_kernelP17curandStateXORWOWm)
        /*0014*/ 	.word	0x00000000


	//----- nvinfo : EIATTR_REGCOUNT
	.align		4
.L_12:
        /*0018*/ 	.byte	0x04, 0x2f
        /*001a*/ 	.short	(.L_14 - .L_13)
	.align		4
.L_13:
        /*001c*/ 	.word	index@(_Z6kernelPfP17curandStateXORWOWi)
        /*0020*/ 	.word	0x0000001e


	//----- nvinfo : EIATTR_FRAME_SIZE
	.align		4
.L_14:
        /*0024*/ 	.byte	0x04, 0x11
        /*0026*/ 	.short	(.L_16 - .L_15)
	.align		4
.L_15:
        /*0028*/ 	.word	index@(_Z6kernelPfP17curandStateXORWOWi)
        /*002c*/ 	.word	0x00000000


	//----- nvinfo : EIATTR_REGCOUNT
	.align		4
.L_16:
        /*0030*/ 	.byte	0x04, 0x2f
        /*0032*/ 	.short	(.L_18 - .L_17)
	.align		4
.L_17:
        /*0034*/ 	.word	index@(_Z10dropout_fpPfPbfiiiS_)
        /*0038*/ 	.word	0x0000000a


	//----- nvinfo : EIATTR_FRAME_SIZE
	.align		4
.L_18:
        /*003c*/ 	.byte	0x04, 0x11
        /*003e*/ 	.short	(.L_20 - .L_19)
	.align		4
.L_19:
        /*0040*/ 	.word	index@(_Z10dropout_fpPfPbfiiiS_)
        /*0044*/ 	.word	0x00000000


	//----- nvinfo : EIATTR_REGCOUNT
	.align		4
.L_20:
        /*0048*/ 	.byte	0x04, 0x2f
        /*004a*/ 	.short	(.L_22 - .L_21)
	.align		4
.L_21:
        /*004c*/ 	.word	index@(_Z10dropout_bpPfS_Pbiii)
        /*0050*/ 	.word	0x0000000a


	//----- nvinfo : EIATTR_FRAME_SIZE
	.align		4
.L_22:
        /*0054*/ 	.byte	0x04, 0x11
        /*0056*/ 	.short	(.L_24 - .L_23)
	.align		4
.L_23:
        /*0058*/ 	.word	index@(_Z10dropout_bpPfS_Pbiii)
        /*005c*/ 	.word	0x00000000


	//----- nvinfo : EIATTR_MIN_STACK_SIZE
	.align		4
.L_24:
        /*0060*/ 	.byte	0x04, 0x12
        /*0062*/ 	.short	(.L_26 - .L_25)
	.align		4
.L_25:
        /*0064*/ 	.word	index@(_Z10dropout_bpPfS_Pbiii)
        /*0068*/ 	.word	0x00000000


	//----- nvinfo : EIATTR_MIN_STACK_SIZE
	.align		4
.L_26:
        /*006c*/ 	.byte	0x04, 0x12
        /*006e*/ 	.short	(.L_28 - .L_27)
	.align		4
.L_27:
        /*0070*/ 	.word	index@(_Z10dropout_fpPfPbfiiiS_)
        /*0074*/ 	.word	0x00000000


	//----- nvinfo : EIATTR_MIN_STACK_SIZE
	.align		4
.L_28:
        /*0078*/ 	.byte	0x04, 0x12
        /*007a*/ 	.short	(.L_30 - .L_29)
	.align		4
.L_29:
        /*007c*/ 	.word	index@(_Z6kernelPfP17curandStateXORWOWi)
        /*0080*/ 	.word	0x00000000


	//----- nvinfo : EIATTR_MIN_STACK_SIZE
	.align		4
.L_30:
        /*0084*/ 	.byte	0x04, 0x12
        /*0086*/ 	.short	(.L_32 - .L_31)
	.align		4
.L_31:
        /*0088*/ 	.word	index@(_Z12setup_kernelP17curandStateXORWOWm)
        /*008c*/ 	.word	0x00000000
.L_32:


//--------------------- .nv.compat                --------------------------
	.section	.nv.compat,"",@"SHT_CUDA_COMPAT_INFO"
	.align	4
        /*0000*/ 	.byte	0x02, 0x09, 0x00, 0x00, 0x02, 0x02, 0x01, 0x00, 0x02, 0x05, 0x05, 0x00, 0x03, 0x07, 0x01, 0x01
        /*0010*/ 	.byte	0x02, 0x03, 0x00, 0x00, 0x02, 0x06, 0x01, 0x00, 0x04, 0x0b, 0x08, 0x00, 0x09, 0x00, 0x00, 0x00
        /*0020*/ 	.byte	0x00, 0x00, 0x00, 0x00


//--------------------- .nv.info._Z10dropout_bpPfS_Pbiii --------------------------
	.section	.nv.info._Z10dropout_bpPfS_Pbiii,"",@"SHT_CUDA_INFO"
	.sectionflags	@""
	.align	4


	//----- nvinfo : EIATTR_CUDA_API_VERSION
	.align		4
        /*0000*/ 	.byte	0x04, 0x37
        /*0002*/ 	.short	(.L_34 - .L_33)
.L_33:
        /*0004*/ 	.word	0x00000082


	//----- nvinfo : EIATTR_KPARAM_INFO
	.align		4
.L_34:
        /*0008*/ 	.byte	0x04, 0x17
        /*000a*/ 	.short	(.L_36 - .L_35)
.L_35:
        /*000c*/ 	.word	0x00000000
        /*0010*/ 	.short	0x0005
        /*0012*/ 	.short	0x0020
        /*0014*/ 	.byte	0x00, 0xf0, 0x11, 0x00


	//----- nvinfo : EIATTR_KPARAM_INFO
	.align		4
.L_36:
        /*0018*/ 	.byte	0x04, 0x17
        /*001a*/ 	.short	(.L_38 - .L_37)
.L_37:
        /*001c*/ 	.word	0x00000000
        /*0020*/ 	.short	0x0004
        /*0022*/ 	.short	0x001c
        /*0024*/ 	.byte	0x00, 0xf0, 0x11, 0x00


	//----- nvinfo : EIATTR_KPARAM_INFO
	.align		4
.L_38:
        /*0028*/ 	.byte	0x04, 0x17
        /*002a*/ 	.short	(.L_40 - .L_39)
.L_39:
        /*002c*/ 	.word	0x00000000
        /*0030*/ 	.short	0x0003
        /*0032*/ 	.short	0x0018
        /*0034*/ 	.byte	0x00, 0xf0, 0x11, 0x00


	//----- nvinfo : EIATTR_KPARAM_INFO
	.align		4
.L_40:
        /*0038*/ 	.byte	0x04, 0x17
        /*003a*/ 	.short	(.L_42 - .L_41)
.L_41:
        /*003c*/ 	.word	0x00000000
        /*0040*/ 	.short	0x0002
        /*0042*/ 	.short	0x0010
        /*0044*/ 	.byte	0x00, 0xf5, 0x21, 0x00


	//----- nvinfo : EIATTR_KPARAM_INFO
	.align		4
.L_42:
        /*0048*/ 	.byte	0x04, 0x17
        /*004a*/ 	.short	(.L_44 - .L_43)
.L_43:
        /*004c*/ 	.word	0x00000000
        /*0050*/ 	.short	0x0001
        /*0052*/ 	.short	0x0008
        /*0054*/ 	.byte	0x00, 0xf5, 0x21, 0x00


	//----- nvinfo : EIATTR_KPARAM_INFO
	.align		4
.L_44:
        /*0058*/ 	.byte	0x04, 0x17
        /*005a*/ 	.short	(.L_46 - .L_45)
.L_45:
        /*005c*/ 	.word	0x00000000
        /*0060*/ 	.short	0x0000
        /*0062*/ 	.short	0x0000
        /*0064*/ 	.byte	0x00, 0xf5, 0x21, 0x00


	//----- nvinfo : EIATTR_SPARSE_MMA_MASK
	.align		4
.L_46:
        /*0068*/ 	.byte	0x03, 0x50
        /*006a*/ 	.short	0x0000


	//----- nvinfo : EIATTR_MAXREG_COUNT
	.align		4
        /*006c*/ 	.byte	0x03, 0x1b
        /*006e*/ 	.short	0x00ff


	//----- nvinfo : EIATTR_MERCURY_ISA_VERSION
	.align		4
        /*0070*/ 	.byte	0x03, 0x5f
        /*0072*/ 	.short	0x0101


	//----- nvinfo : EIATTR_VRC_CTA_INIT_COUNT
	.align		4
        /*0074*/ 	.byte	0x02, 0x4a
	.zero		1
	.zero		1


	//----- nvinfo : EIATTR_EXIT_INSTR_OFFSETS
	.align		4
        /*0078*/ 	.byte	0x04, 0x1c
        /*007a*/ 	.short	(.L_48 - .L_47)


	//   ....[0]....
.L_47:
        /*007c*/ 	.word	0x00000120


	//   ....[1]....
        /*0080*/ 	.word	0x00000220


	//   ....[2]....
        /*0084*/ 	.word	0x00000260


	//----- nvinfo : EIATTR_CRS_STACK_SIZE
	.align		4
.L_48:
        /*0088*/ 	.byte	0x04, 0x1e
        /*008a*/ 	.short	(.L_50 - .L_49)
.L_49:
        /*008c*/ 	.word	0x00000000


	//----- nvinfo : EIATTR_CBANK_PARAM_SIZE
	.align		4
.L_50:
        /*0090*/ 	.byte	0x03, 0x19
        /*0092*/ 	.short	0x0024


	//----- nvinfo : EIATTR_PARAM_CBANK
	.align		4
        /*0094*/ 	.byte	0x04, 0x0a
        /*0096*/ 	.short	(.L_52 - .L_51)
	.align		4
.L_51:
        /*0098*/ 	.word	index@(.nv.constant0._Z10dropout_bpPfS_Pbiii)
        /*009c*/ 	.short	0x0380
        /*009e*/ 	.short	0x0024


	//----- nvinfo : EIATTR_SW_WAR
	.align		4
.L_52:
        /*00a0*/ 	.byte	0x04, 0x36
        /*00a2*/ 	.short	(.L_54 - .L_53)
.L_53:
        /*00a4*/ 	.word	0x00000008
.L_54:


//--------------------- .nv.info._Z10dropout_fpPfPbfiiiS_ --------------------------
	.section	.nv.info._Z10dropout_fpPfPbfiiiS_,"",@"SHT_CUDA_INFO"
	.sectionflags	@""
	.align	4


	//----- nvinfo : EIATTR_CUDA_API_VERSION
	.align		4
        /*0000*/ 	.byte	0x04, 0x37
        /*0002*/ 	.short	(.L_56 - .L_55)
.L_55:
        /*0004*/ 	.word	0x00000082


	//----- nvinfo : EIATTR_KPARAM_INFO
	.align		4
.L_56:
        /*0008*/ 	.byte	0x04, 0x17
        /*000a*/ 	.short	(.L_58 - .L_57)
.L_57:
        /*000c*/ 	.word	0x00000000
        /*0010*/ 	.short	0x0006
        /*0012*/ 	.short	0x0020
        /*0014*/ 	.byte	0x00, 0xf5, 0x21, 0x00


	//----- nvinfo : EIATTR_KPARAM_INFO
	.align		4
.L_58:
        /*0018*/ 	.byte	0x04, 0x17
        /*001a*/ 	.short	(.L_60 - .L_59)
.L_59:
        /*001c*/ 	.word	0x00000000
        /*0020*/ 	.short	0x0005
        /*0022*/ 	.short	0x001c
        /*0024*/ 	.byte	0x00, 0xf0, 0x11, 0x00


	//----- nvinfo : EIATTR_KPARAM_INFO
	.align		4
.L_60:
        /*0028*/ 	.byte	0x04, 0x17
        /*002a*/ 	.short	(.L_62 - .L_61)
.L_61:
        /*002c*/ 	.word	0x00000000
        /*0030*/ 	.short	0x0004
        /*0032*/ 	.short	0x0018
        /*0034*/ 	.byte	0x00, 0xf0, 0x11, 0x00


	//----- nvinfo : EIATTR_KPARAM_INFO
	.align		4
.L_62:
        /*0038*/ 	.byte	0x04, 0x17
        /*003a*/ 	.short	(.L_64 - .L_63)
.L_63:
        /*003c*/ 	.word	0x00000000
        /*0040*/ 	.short	0x0003
        /*0042*/ 	.short	0x0014
        /*0044*/ 	.byte	0x00, 0xf0, 0x11, 0x00


	//----- nvinfo : EIATTR_KPARAM_INFO
	.align		4
.L_64:
        /*0048*/ 	.byte	0x04, 0x17
        /*004a*/ 	.short	(.L_66 - .L_65)
.L_65:
        /*004c*/ 	.word	0x00000000
        /*0050*/ 	.short	0x0002
        /*0052*/ 	.short	0x0010
        /*0054*/ 	.byte	0x00, 0xf0, 0x11, 0x00


	//----- nvinfo : EIATTR_KPARAM_INFO
	.align		4
.L_66:
        /*0058*/ 	.byte	0x04, 0x17
        /*005a*/ 	.short	(.L_68 - .L_67)
.L_67:
        /*005c*/ 	.word	0x00000000
        /*0060*/ 	.short	0x0001
        /*0062*/ 	.short	0x0008
        /*0064*/ 	.byte	0x00, 0xf5, 0x21, 0x00


	//----- nvinfo : EIATTR_KPARAM_INFO
	.align		4
.L_68:
        /*0068*/ 	.byte	0x04, 0x17
        /*006a*/ 	.short	(.L_70 - .L_69)
.L_69:
        /*006c*/ 	.word	0x00000000
        /*0070*/ 	.short	0x0000
        /*0072*/ 	.short	0x0000
        /*0074*/ 	.byte	0x00, 0xf5, 0x21, 0x00


	//----- nvinfo : EIATTR_SPARSE_MMA_MASK
	.align		4
.L_70:
        /*0078*/ 	.byte	0x03, 0x50
        /*007a*/ 	.short	0x0000


	//----- nvinfo : EIATTR_MAXREG_COUNT
	.align		4
        /*007c*/ 	.byte	0x03, 0x1b
        /*007e*/ 	.short	0x00ff


	//----- nvinfo : EIATTR_MERCURY_ISA_VERSION
	.align		4
        /*0080*/ 	.byte	0x03, 0x5f
        /*0082*/ 	.short	0x0101


	//----- nvinfo : EIATTR_VRC_CTA_INIT_COUNT
	.align		4
        /*0084*/ 	.byte	0x02, 0x4a
	.zero		1
	.zero		1


	//----- nvinfo : EIATTR_EXIT_INSTR_OFFSETS
	.align		4
        /*0088*/ 	.byte	0x04, 0x1c
        /*008a*/ 	.short	(.L_72 - .L_71)


	//   ....[0]....
.L_71:
        /*008c*/ 	.word	0x00000120


	//   ....[1]....
        /*0090*/ 	.word	0x000001b0


	//   ....[2]....
        /*0094*/ 	.word	0x00000240


	//----- nvinfo : EIATTR_CBANK_PARAM_SIZE
	.align		4
.L_72:
        /*0098*/ 	.byte	0x03, 0x19
        /*009a*/ 	.short	0x0028


	//----- nvinfo : EIATTR_PARAM_CBANK
	.align		4
        /*009c*/ 	.byte	0x04, 0x0a
        /*009e*/ 	.short	(.L_74 - .L_73)
	.align		4
.L_73:
        /*00a0*/ 	.word	index@(.nv.constant0._Z10dropout_fpPfPbfiiiS_)
        /*00a4*/ 	.short	0x0380
        /*00a6*/ 	.short	0x0028


	//----- nvinfo : EIATTR_SW_WAR
	.align		4
.L_74:
        /*00a8*/ 	.byte	0x04, 0x36
        /*00aa*/ 	.short	(.L_76 - .L_75)
.L_75:
        /*00ac*/ 	.word	0x00000008
.L_76:


//--------------------- .nv.info._Z6kernelPfP17curandStateXORWOWi --------------------------
	.section	.nv.info._Z6kernelPfP17curandStateXORWOWi,"",@"SHT_CUDA_INFO"
	.sectionflags	@""
	.align	4


	//----- nvinfo : EIATTR_CUDA_API_VERSION
	.align		4
        /*0000*/ 	.byte	0x04, 0x37
        /*0002*/ 	.short	(.L_78 - .L_77)
.L_77:
        /*0004*/ 	.word	0x00000082


	//----- nvinfo : EIATTR_KPARAM_INFO
	.align		4
.L_78:
        /*0008*/ 	.byte	0x04, 0x17
        /*000a*/ 	.short	(.L_80 - .L_79)
.L_79:
        /*000c*/ 	.word	0x00000000
        /*0010*/ 	.short	0x0002
        /*0012*/ 	.short	0x0010
        /*0014*/ 	.byte	0x00, 0xf0, 0x11, 0x00


	//----- nvinfo : EIATTR_KPARAM_INFO
	.align		4
.L_80:
        /*0018*/ 	.byte	0x04, 0x17
        /*001a*/ 	.short	(.L_82 - .L_81)
.L_81:
        /*001c*/ 	.word	0x00000000
        /*0020*/ 	.short	0x0001
        /*0022*/ 	.short	0x0008
        /*0024*/ 	.byte	0x00, 0xf5, 0x21, 0x00


	//----- nvinfo : EIATTR_KPARAM_INFO
	.align		4
.L_82:
        /*0028*/ 	.byte	0x04, 0x17
        /*002a*/ 	.short	(.L_84 - .L_83)
.L_83:
        /*002c*/ 	.word	0x00000000
        /*0030*/ 	.short	0x0000
        /*0032*/ 	.short	0x0000
        /*0034*/ 	.byte	0x00, 0xf5, 0x21, 0x00


	//----- nvinfo : EIATTR_SPARSE_MMA_MASK
	.align		4
.L_84:
        /*0038*/ 	.byte	0x03, 0x50
        /*003a*/ 	.short	0x0000


	//----- nvinfo : EIATTR_MAXREG_COUNT
	.align		4
        /*003c*/ 	.byte	0x03, 0x1b
        /*003e*/ 	.short	0x00ff


	//----- nvinfo : EIATTR_MERCURY_ISA_VERSION
	.align		4
        /*0040*/ 	.byte	0x03, 0x5f
        /*0042*/ 	.short	0x0101


	//----- nvinfo : EIATTR_VRC_CTA_INIT_COUNT
	.align		4
        /*0044*/ 	.byte	0x02, 0x4a
	.zero		1
	.zero		1


	//----- nvinfo : EIATTR_EXIT_INSTR_OFFSETS
	.align		4
        /*0048*/ 	.byte	0x04, 0x1c
        /*004a*/ 	.short	(.L_86 - .L_85)


	//   ....[0]....
.L_85:
        /*004c*/ 	.word	0x00000030


	//   ....[1]....
        /*0050*/ 	.word	0x00000750


	//   ....[2]....
        /*0054*/ 	.word	0x00000aa0


	//   ....[3]....
        /*0058*/ 	.word	0x00000c50


	//----- nvinfo : EIATTR_CBANK_PARAM_SIZE
	.align		4
.L_86:
        /*005c*/ 	.byte	0x03, 0x19
        /*005e*/ 	.short	0x0014


	//----- nvinfo : EIATTR_PARAM_CBANK
	.align		4
        /*0060*/ 	.byte	0x04, 0x0a
        /*0062*/ 	.short	(.L_88 - .L_87)
	.align		4
.L_87:
        /*0064*/ 	.word	index@(.nv.constant0._Z6kernelPfP17curandStateXORWOWi)
        /*0068*/ 	.short	0x0380
        /*006a*/ 	.short	0x0014


	//----- nvinfo : EIATTR_SW_WAR
	.align		4
.L_88:
        /*006c*/ 	.byte	0x04, 0x36
        /*006e*/ 	.short	(.L_90 - .L_89)
.L_89:
        /*0070*/ 	.word	0x00000008
.L_90:


//--------------------- .nv.info._Z12setup_kernelP17curandStateXORWOWm --------------------------
	.section	.nv.info._Z12setup_kernelP17curandStateXORWOWm,"",@"SHT_CUDA_INFO"
	.sectionflags	@""
	.align	4


	//----- nvinfo : EIATTR_CUDA_API_VERSION
	.align		4
        /*0000*/ 	.byte	0x04, 0x37
        /*0002*/ 	.short	(.L_92 - .L_91)
.L_91:
        /*0004*/ 	.word	0x00000082


	//----- nvinfo : EIATTR_KPARAM_INFO
	.align		4
.L_92:
        /*0008*/ 	.byte	0x04, 0x17
        /*000a*/ 	.short	(.L_94 - .L_93)
.L_93:
        /*000c*/ 	.word	0x00000000
        /*0010*/ 	.short	0x0001
        /*0012*/ 	.short	0x0008
        /*0014*/ 	.byte	0x00, 0xf0, 0x21, 0x00


	//----- nvinfo : EIATTR_KPARAM_INFO
	.align		4
.L_94:
        /*0018*/ 	.byte	0x04, 0x17
        /*001a*/ 	.short	(.L_96 - .L_95)
.L_95:
        /*001c*/ 	.word	0x00000000
        /*0020*/ 	.short	0x0000
        /*0022*/ 	.short	0x0000
        /*0024*/ 	.byte	0x00, 0xf5, 0x21, 0x00


	//----- nvinfo : EIATTR_SPARSE_MMA_MASK
	.align		4
.L_96:
        /*0028*/ 	.byte	0x03, 0x50
        /*002a*/ 	.short	0x0000


	//----- nvinfo : EIATTR_MAXREG_COUNT
	.align		4
        /*002c*/ 	.byte	0x03, 0x1b
        /*002e*/ 	.short	0x00ff


	//----- nvinfo : EIATTR_MERCURY_ISA_VERSION
	.align		4
        /*0030*/ 	.byte	0x03, 0x5f
        /*0032*/ 	.short	0x0101


	//----- nvinfo : EIATTR_VRC_CTA_INIT_COUNT
	.align		4
        /*0034*/ 	.byte	0x02, 0x4a
	.zero		1
	.zero		1


	//----- nvinfo : EIATTR_EXIT_INSTR_OFFSETS
	.align		4
        /*0038*/ 	.byte	0x04, 0x1c
        /*003a*/ 	.short	(.L_98 - .L_97)


	//   ....[0]....
.L_97:
        /*003c*/ 	.word	0x00000f20


	//----- nvinfo : EIATTR_CRS_STACK_SIZE
	.align		4
.L_98:
        /*0040*/ 	.byte	0x04, 0x1e
        /*0042*/ 	.short	(.L_100 - .L_99)
.L_99:
        /*0044*/ 	.word	0x00000000


	//----- nvinfo : EIATTR_CBANK_PARAM_SIZE
	.align		4
.L_100:
        /*0048*/ 	.byte	0x03, 0x19
        /*004a*/ 	.short	0x0010


	//----- nvinfo : EIATTR_PARAM_CBANK
	.align		4
        /*004c*/ 	.byte	0x04, 0x0a
        /*004e*/ 	.short	(.L_102 - .L_101)
	.align		4
.L_101:
        /*0050*/ 	.word	index@(.nv.constant0._Z12setup_kernelP17curandStateXORWOWm)
        /*0054*/ 	.short	0x0380
        /*0056*/ 	.short	0x0010


	//----- nvinfo : EIATTR_SW_WAR
	.align		4
.L_102:
        /*0058*/ 	.byte	0x04, 0x36
        /*005a*/ 	.short	(.L_104 - .L_103)
.L_103:
        /*005c*/ 	.word	0x00000008
.L_104:


//--------------------- .nv.callgraph             --------------------------
	.section	.nv.callgraph,"",@"SHT_CUDA_CALLGRAPH"
	.align	4
	.sectionentsize	8
	.align		4
        /*0000*/ 	.word	0x00000000
	.align		4
        /*0004*/ 	.word	0xffffffff
	.align		4
        /*0008*/ 	.word	0x00000000
	.align		4
        /*000c*/ 	.word	0xfffffffe
	.align		4
        /*0010*/ 	.word	0x00000000
	.align		4
        /*0014*/ 	.word	0xfffffffd
	.align		4
        /*0018*/ 	.word	0x00000000
	.align		4
        /*001c*/ 	.word	0xfffffffc


//--------------------- .nv.constant4             --------------------------
	.section	.nv.constant4,"a",@progbits
	.align	8
	.align		8
.nv.constant4:
        /*0000*/ 	.dword	precalc_xorwow_matrix
	.align		8
        /*0008*/ 	.dword	precalc_xorwow_offset_matrix
	.align		8
        /*0010*/ 	.dword	mrg32k3aM1
	.align		8
        /*0018*/ 	.dword	mrg32k3aM2
	.align		8
        /*0020*/ 	.dword	mrg32k3aM1SubSeq
	.align		8
        /*0028*/ 	.dword	mrg32k3aM2SubSeq
	.align		8
        /*0030*/ 	.dword	mrg32k3aM1Seq
	.align		8
        /*0038*/ 	.dword	mrg32k3aM2Seq


//--------------------- .nv.constant3             --------------------------
	.section	.nv.constant3,"a",@progbits
	.align	8
.nv.constant3:
	.type		__cr_lgamma_table,@object
	.size		__cr_lgamma_table,(.L_8 - __cr_lgamma_table)
__cr_lgamma_table:
        /*0000*/ 	.byte	0x00, 0x00, 0x00, 0x00, 0x00, 0x00, 0x00, 0x00, 0x00, 0x00, 0x00, 0x00, 0x00, 0x00, 0x00, 0x00
        /*0010*/ 	.byte	0xef, 0x39, 0xfa, 0xfe, 0x42, 0x2e, 0xe6, 0x3f, 0x02, 0x20, 0x2a, 0xfa, 0x0b, 0xab, 0xfc, 0x3f
        /*0020*/ 	.byte	0xf9, 0x2c, 0x92, 0x7c, 0xa7, 0x6c, 0x09, 0x40, 0xc9, 0x79, 0x44, 0x3c, 0x64, 0x26, 0x13, 0x40
        /*0030*/ 	.byte	0xca, 0x01, 0xcf, 0x3a, 0x27, 0x51, 0x1a, 0x40, 0x30, 0xcc, 0x2d, 0xf3, 0xe1, 0x0c, 0x21, 0x40
        /*0040*/ 	.byte	0x0d, 0xb7, 0xfc, 0x82, 0x8e, 0x35, 0x25, 0x40
.L_8:


//--------------------- .text._Z10dropout_bpPfS_Pbiii --------------------------
	.section	.text._Z10dropout_bpPfS_Pbiii,"ax",@progbits
	.align	128
        .global         _Z10dropout_bpPfS_Pbiii
        .type           _Z10dropout_bpPfS_Pbiii,@function
        .size           _Z10dropout_bpPfS_Pbiii,(.L_x_16 - _Z10dropout_bpPfS_Pbiii)
        .other          _Z10dropout_bpPfS_Pbiii,@"STO_CUDA_ENTRY STV_DEFAULT"
_Z10dropout_bpPfS_Pbiii:
.text._Z10dropout_bpPfS_Pbiii:
[----:B------:R-:W-:Y:S01]  /*0000*/  LDC R1, c[0x0][0x37c] ;  /* 0x0000df00ff017b82 */ /* 0x000fe20000000800 */
[----:B------:R-:W0:Y:S07]  /*0010*/  S2R R5, SR_TID.X ;  /* 0x0000000000057919 */ /* 0x000e2e0000002100 */
[----:B------:R-:W1:Y:S01]  /*0020*/  LDC R0, c[0x0][0x364] ;  /* 0x0000d900ff007b82 */ /* 0x000e620000000800 */
[----:B------:R-:W2:Y:S01]  /*0030*/  LDCU.64 UR8, c[0x0][0x398] ;  /* 0x00007300ff0877ac */ /* 0x000ea20008000a00 */
[----:B------:R-:W1:Y:S01]  /*0040*/  S2R R3, SR_TID.Y ;  /* 0x0000000000037919 */ /* 0x000e620000002200 */
[----:B------:R-:W3:Y:S01]  /*0050*/  LDCU UR7, c[0x0][0x3a0] ;  /* 0x00007400ff0777ac */ /* 0x000ee20008000800 */
[----:B------:R-:W4:Y:S04]  /*0060*/  S2R R7, SR_TID.Z ;  /* 0x0000000000077919 */ /* 0x000f280000002300 */
[----:B------:R-:W0:Y:S08]  /*0070*/  S2UR UR5, SR_CTAID.X ;  /* 0x00000000000579c3 */ /* 0x000e300000002500 */
[----:B------:R-:W0:Y:S08]  /*0080*/  LDC R2, c[0x0][0x360] ;  /* 0x0000d800ff027b82 */ /* 0x000e300000000800 */
[----:B------:R-:W1:Y:S08]  /*0090*/  S2UR UR4, SR_CTAID.Y ;  /* 0x00000000000479c3 */ /* 0x000e700000002600 */
[----:B------:R-:W4:Y:S08]  /*00a0*/  S2UR UR6, SR_CTAID.Z ;  /* 0x00000000000679c3 */ /* 0x000f300000002700 */
[----:B------:R-:W4:Y:S01]  /*00b0*/  LDC R4, c[0x0][0x368] ;  /* 0x0000da00ff047b82 */ /* 0x000f220000000800 */
[----:B0-----:R-:W-:-:S05]  /*00c0*/  IMAD R2, R2, UR5, R5 ;  /* 0x0000000502027c24 */ /* 0x001fca000f8e0205 */
[----:B--2---:R-:W-:Y:S01]  /*00d0*/  ISETP.GE.AND P0, PT, R2, UR9, PT ;  /* 0x0000000902007c0c */ /* 0x004fe2000bf06270 */
[----:B-1----:R-:W-:-:S05]  /*00e0*/  IMAD R0, R0, UR4, R3 ;  /* 0x0000000400007c24 */ /* 0x002fca000f8e0203 */
[----:B------:R-:W-:Y:S01]  /*00f0*/  ISETP.GE.OR P0, PT, R0, UR8, P0 ;  /* 0x0000000800007c0c */ /* 0x000fe20008706670 */
[----:B----4-:R-:W-:-:S05]  /*0100*/  IMAD R3, R4, UR6, R7 ;  /* 0x0000000604037c24 */ /* 0x010fca000f8e0207 */
[----:B---3--:R-:W-:-:S13]  /*0110*/  ISETP.GE.OR P0, PT, R3, UR7, P0 ;  /* 0x0000000703007c0c */ /* 0x008fda0008706670 */
[----:B------:R-:W-:Y:S05]  /*0120*/  @P0 EXIT ;  /* 0x000000000000094d */ /* 0x000fea0003800000 */
[----:B------:R-:W0:Y:S01]  /*0130*/  LDCU.64 UR6, c[0x0][0x390] ;  /* 0x00007200ff0677ac */ /* 0x000e220008000a00 */
[----:B------:R-:W-:Y:S01]  /*0140*/  IMAD R3, R3, UR8, R0 ;  /* 0x0000000803037c24 */ /* 0x000fe2000f8e0200 */
[----:B------:R-:W1:Y:S03]  /*0150*/  LDCU.64 UR4, c[0x0][0x358] ;  /* 0x00006b00ff0477ac */ /* 0x000e660008000a00 */
[----:B------:R-:W-:-:S05]  /*0160*/  IMAD R7, R3, UR9, R2 ;  /* 0x0000000903077c24 */ /* 0x000fca000f8e0202 */
[----:B0-----:R-:W-:-:S04]  /*0170*/  IADD3 R2, P0, PT, R7, UR6, RZ ;  /* 0x0000000607027c10 */ /* 0x001fc8000ff1e0ff */
[----:B------:R-:W-:-:S05]  /*0180*/  LEA.HI.X.SX32 R3, R7, UR7, 0x1, P0 ;  /* 0x0000000707037c11 */ /* 0x000fca00080f0eff */
[----:B-1----:R-:W2:Y:S02]  /*0190*/  LDG.E.U8 R2, desc[UR4][R2.64] ;  /* 0x0000000402027981 */ /* 0x002ea4000c1e1100 */
[----:B--2---:R-:W-:-:S13]  /*01a0*/  ISETP.NE.AND P0, PT, R2, RZ, PT ;  /* 0x000000ff0200720c */ /* 0x004fda0003f05270 */
[----:B------:R-:W-:Y:S05]  /*01b0*/  @P0 BRA `(.L_x_0) ;  /* 0x00000000001c0947 */ /* 0x000fea0003800000 */
[----:B------:R-:W0:Y:S08]  /*01c0*/  LDC.64 R2, c[0x0][0x380] ;  /* 0x0000e000ff027b82 */ /* 0x000e300000000a00 */
[----:B------:R-:W1:Y:S01]  /*01d0*/  LDC.64 R4, c[0x0][0x388] ;  /* 0x0000e200ff047b82 */ /* 0x000e620000000a00 */
[----:B0-----:R-:W-:-:S06]  /*01e0*/  IMAD.WIDE R2, R7, 0x4, R2 ;  /* 0x0000000407027825 */ /* 0x001fcc00078e0202 */
[----:B------:R-:W2:Y:S01]  /*01f0*/  LDG.E R3, desc[UR4][R2.64] ;  /* 0x0000000402037981 */ /* 0x000ea2000c1e1900 */
[----:B-1----:R-:W-:-:S05]  /*0200*/  IMAD.WIDE R4, R7, 0x4, R4 ;  /* 0x0000000407047825 */ /* 0x002fca00078e0204 */
[----:B--2---:R-:W-:Y:S01]  /*0210*/  STG.E desc[UR4][R4.64], R3 ;  /* 0x0000000304007986 */ /* 0x004fe2000c101904 */
[----:B------:R-:W-:Y:S05]  /*0220*/  EXIT ;  /* 0x000000000000794d */ /* 0x000fea0003800000 */
.L_x_0:
[----:B------:R-:W0:Y:S02]  /*0230*/  LDC.64 R2, c[0x0][0x388] ;  /* 0x0000e200ff027b82 */ /* 0x000e240000000a00 */
[----:B0-----:R-:W-:-:S05]  /*0240*/  IMAD.WIDE R2, R7, 0x4, R2 ;  /* 0x0000000407027825 */ /* 0x001fca00078e0202 */
[----:B------:R-:W-:Y:S01]  /*0250*/  STG.E desc[UR4][R2.64], RZ ;  /* 0x000000ff02007986 */ /* 0x000fe2000c101904 */
[----:B------:R-:W-:Y:S05]  /*0260*/  EXIT ;  /* 0x000000000000794d */ /* 0x000fea0003800000 */
.L_x_1:
[----:B------:R-:W-:-:S00]  /*0270*/  BRA `(.L_x_1) ;  /* 0xfffffffc00fc7947 */ /* 0x000fc0000383ffff */
[----:B------:R-:W-:-:S00]  /*0280*/  NOP ;  /* 0x0000000000007918 */ /* 0x000fc00000000000 */
[----:B------:R-:W-:-:S00]  /*0290*/  NOP ;  /* 0x0000000000007918 */ /* 0x000fc00000000000 */
[----:B------:R-:W-:-:S00]  /*02a0*/  NOP ;  /* 0x0000000000007918 */ /* 0x000fc00000000000 */
[----:B------:R-:W-:-:S00]  /*02b0*/  NOP ;  /* 0x0000000000007918 */ /* 0x000fc00000000000 */
[----:B------:R-:W-:-:S00]  /*02c0*/  NOP ;  /* 0x0000000000007918 */ /* 0x000fc00000000000 */
[----:B------:R-:W-:-:S00]  /*02d0*/  NOP ;  /* 0x0000000000007918 */ /* 0x000fc00000000000 */
[----:B------:R-:W-:-:S00]  /*02e0*/  NOP ;  /* 0x0000000000007918 */ /* 0x000fc00000000000 */
[----:B------:R-:W-:-:S00]  /*02f0*/  NOP ;  /* 0x0000000000007918 */ /* 0x000fc00000000000 */
.L_x_16:


//--------------------- .text._Z10dropout_fpPfPbfiiiS_ --------------------------
	.section	.text._Z10dropout_fpPfPbfiiiS_,"ax",@progbits
	.align	128
        .global         _Z10dropout_fpPfPbfiiiS_
        .type           _Z10dropout_fpPfPbfiiiS_,@function
        .size           _Z10dropout_fpPfPbfiiiS_,(.L_x_17 - _Z10dropout_fpPfPbfiiiS_)
        .other          _Z10dropout_fpPfPbfiiiS_,@"STO_CUDA_ENTRY STV_DEFAULT"
_Z10dropout_fpPfPbfiiiS_:
.text._Z10dropout_fpPfPbfiiiS_:
        /* <DEDUP_REMOVED lines=15> */
[----:B---3--:R-:W-:Y:S01]  /*00f0*/  ISETP.GE.OR P0, PT, R0, UR7, P0 ;  /* 0x0000000700007c0c */ /* 0x008fe20008706670 */
[----:B----4-:R-:W-:-:S05]  /*0100*/  IMAD R5, R2, UR6, R7 ;  /* 0x0000000602057c24 */ /* 0x010fca000f8e0207 */
[----:B------:R-:W-:-:S13]  /*0110*/  ISETP.GE.OR P0, PT, R5, UR9, P0 ;  /* 0x0000000905007c0c */ /* 0x000fda0008706670 */
[----:B------:R-:W-:Y:S05]  /*0120*/  @P0 EXIT ;  /* 0x000000000000094d */ /* 0x000fea0003800000 */
[----:B------:R-:W0:Y:S01]  /*0130*/  LDC.64 R2, c[0x0][0x3a0] ;  /* 0x0000e800ff027b82 */ /* 0x000e220000000a00 */
[----:B------:R-:W1:Y:S01]  /*0140*/  LDCU.64 UR4, c[0x0][0x358] ;  /* 0x00006b00ff0477ac */ /* 0x000e620008000a00 */
[----:B------:R-:W-:Y:S01]  /*0150*/  IMAD R5, R5, UR7, R0 ;  /* 0x0000000705057c24 */ /* 0x000fe2000f8e0200 */
[----:B------:R-:W2:Y:S03]  /*0160*/  LDCU UR6, c[0x0][0x390] ;  /* 0x00007200ff0677ac */ /* 0x000ea60008000800 */
[----:B------:R-:W-:-:S04]  /*0170*/  IMAD R5, R5, UR8, R4 ;  /* 0x0000000805057c24 */ /* 0x000fc8000f8e0204 */
[----:B0-----:R-:W-:-:S06]  /*0180*/  IMAD.WIDE R2, R5, 0x4, R2 ;  /* 0x0000000405027825 */ /* 0x001fcc00078e0202 */
[----:B-1----:R-:W2:Y:S02]  /*0190*/  LDG.E R2, desc[UR4][R2.64] ;  /* 0x0000000402027981 */ /* 0x002ea4000c1e1900 */
[----:B--2---:R-:W-:-:S13]  /*01a0*/  FSETP.GEU.AND P0, PT, R2, UR6, PT ;  /* 0x0000000602007c0b */ /* 0x004fda000bf0e000 */
[----:B------:R-:W-:Y:S05]  /*01b0*/  @P0 EXIT ;  /* 0x000000000000094d */ /* 0x000fea0003800000 */
[----:B------:R-:W0:Y:S01]  /*01c0*/  LDC.64 R2, c[0x0][0x380] ;  /* 0x0000e000ff027b82 */ /* 0x000e220000000a00 */
[----:B------:R-:W1:Y:S01]  /*01d0*/  LDCU.64 UR6, c[0x0][0x388] ;  /* 0x00007100ff0677ac */ /* 0x000e620008000a00 */
[----:B------:R-:W-:Y:S01]  /*01e0*/  HFMA2 R0, -RZ, RZ, 0, 5.9604644775390625e-08 ;  /* 0x00000001ff007431 */ /* 0x000fe200000001ff */
[C---:B-1----:R-:W-:Y:S01]  /*01f0*/  IADD3 R4, P0, PT, R5.reuse, UR6, RZ ;  /* 0x0000000605047c10 */ /* 0x042fe2000ff1e0ff */
[----:B0-----:R-:W-:-:S03]  /*0200*/  IMAD.WIDE R2, R5, 0x4, R2 ;  /* 0x0000000405027825 */ /* 0x001fc600078e0202 */
[----:B------:R-:W-:Y:S02]  /*0210*/  LEA.HI.X.SX32 R5, R5, UR7, 0x1, P0 ;  /* 0x0000000705057c11 */ /* 0x000fe400080f0eff */
[----:B------:R-:W-:Y:S04]  /*0220*/  STG.E desc[UR4][R2.64], RZ ;  /* 0x000000ff02007986 */ /* 0x000fe8000c101904 */
[----:B------:R-:W-:Y:S01]  /*0230*/  STG.E.U8 desc[UR4][R4.64], R0 ;  /* 0x0000000004007986 */ /* 0x000fe2000c101104 */
[----:B------:R-:W-:Y:S05]  /*0240*/  EXIT ;  /* 0x000000000000794d */ /* 0x000fea0003800000 */
.L_x_2:
        /* <DEDUP_REMOVED lines=11> */
.L_x_17:


//--------------------- .text._Z6kernelPfP17curandStateXORWOWi --------------------------
	.section	.text._Z6kernelPfP17curandStateXORWOWi,"ax",@progbits
	.align	128
        .global         _Z6kernelPfP17curandStateXORWOWi
        .type           _Z6kernelPfP17curandStateXORWOWi,@function
        .size           _Z6kernelPfP17curandStateXORWOWi,(.L_x_18 - _Z6kernelPfP17curandStateXORWOWi)
        .other          _Z6kernelPfP17curandStateXORWOWi,@"STO_CUDA_ENTRY STV_DEFAULT"
_Z6kernelPfP17curandStateXORWOWi:
.text._Z6kernelPfP17curandStateXORWOWi:
[----:B------:R-:W-:Y:S08]  /*0000*/  LDC R1, c[0x0][0x37c] ;  /* 0x0000df00ff017b82 */ /* 0x000ff00000000800 */
[----:B------:R-:W0:Y:S02]  /*0010*/  LDC R0, c[0x0][0x390] ;  /* 0x0000e400ff007b82 */ /* 0x000e240000000800 */
[----:B0-----:R-:W-:-:S13]  /*0020*/  ISETP.GE.AND P0, PT, R0, 0x1, PT ;  /* 0x000000010000780c */ /* 0x001fda0003f06270 */
[----:B------:R-:W-:Y:S05]  /*0030*/  @!P0 EXIT ;  /* 0x000000000000894d */ /* 0x000fea0003800000 */
[C---:B------:R-:W-:Y:S01]  /*0040*/  ISETP.GE.U32.AND P1, PT, R0.reuse, 0x4, PT ;  /* 0x000000040000780c */ /* 0x040fe20003f26070 */
[----:B------:R-:W0:Y:S01]  /*0050*/  LDCU.64 UR8, c[0x0][0x358] ;  /* 0x00006b00ff0877ac */ /* 0x000e220008000a00 */
[----:B------:R-:W-:Y:S01]  /*0060*/  LOP3.LUT R22, R0, 0x3, RZ, 0xc0, !PT ;  /* 0x0000000300167812 */ /* 0x000fe200078ec0ff */
[----:B------:R-:W-:-:S03]  /*0070*/  IMAD.MOV.U32 R4, RZ, RZ, RZ ;  /* 0x000000ffff047224 */ /* 0x000fc600078e00ff */
[----:B------:R-:W-:-:S07]  /*0080*/  ISETP.NE.AND P0, PT, R22, RZ, PT ;  /* 0x000000ff1600720c */ /* 0x000fce0003f05270 */
[----:B------:R-:W-:Y:S06]  /*0090*/  @!P1 BRA `(.L_x_3) ;  /* 0x0000000400ac9947 */ /* 0x000fec0003800000 */
[----:B------:R-:W1:Y:S01]  /*00a0*/  LDCU.128 UR4, c[0x0][0x380] ;  /* 0x00007000ff0477ac */ /* 0x000e620008000c00 */
[----:B------:R-:W-:-:S05]  /*00b0*/  LOP3.LUT R4, R0, 0x7ffffffc, RZ, 0xc0, !PT ;  /* 0x7ffffffc00047812 */ /* 0x000fca00078ec0ff */
[----:B------:R-:W-:Y:S01]  /*00c0*/  IMAD.MOV R5, RZ, RZ, -R4 ;  /* 0x000000ffff057224 */ /* 0x000fe200078e0a04 */
[----:B-1----:R-:W-:Y:S02]  /*00d0*/  UIADD3 UR6, UP0, UPT, UR6, 0x60, URZ ;  /* 0x0000006006067890 */ /* 0x002fe4000ff1e0ff */
[----:B------:R-:W-:Y:S02]  /*00e0*/  UIADD3 UR4, UP1, UPT, UR4, 0x8, URZ ;  /* 0x0000000804047890 */ /* 0x000fe4000ff3e0ff */
[----:B------:R-:W-:Y:S02]  /*00f0*/  UIADD3.X UR7, UPT, UPT, URZ, UR7, URZ, UP0, !UPT ;  /* 0x00000007ff077290 */ /* 0x000fe400087fe4ff */
[----:B------:R-:W-:Y:S01]  /*0100*/  UIADD3.X UR5, UPT, UPT, URZ, UR5, URZ, UP1, !UPT ;  /* 0x00000005ff057290 */ /* 0x000fe20008ffe4ff */
[----:B------:R-:W-:Y:S01]  /*0110*/  IMAD.U32 R6, RZ, RZ, UR6 ;  /* 0x00000006ff067e24 */ /* 0x000fe2000f8e00ff */
[----:B------:R-:W-:Y:S02]  /*0120*/  MOV R14, UR4 ;  /* 0x00000004000e7c02 */ /* 0x000fe40008000f00 */
[----:B------:R-:W-:-:S02]  /*0130*/  IMAD.U32 R11, RZ, RZ, UR7 ;  /* 0x00000007ff0b7e24 */ /* 0x000fc4000f8e00ff */
[----:B------:R-:W-:-:S07]  /*0140*/  IMAD.U32 R15, RZ, RZ, UR5 ;  /* 0x00000005ff0f7e24 */ /* 0x000fce000f8e00ff */
.L_x_4:
[----:B-1----:R-:W-:Y:S01]  /*0150*/  IMAD.MOV.U32 R2, RZ, RZ, R6 ;  /* 0x000000ffff027224 */ /* 0x002fe200078e0006 */
[----:B------:R-:W-:-:S05]  /*0160*/  MOV R3, R11 ;  /* 0x0000000b00037202 */ /* 0x000fca0000000f00 */
[----:B0-----:R-:W2:Y:S04]  /*0170*/  LDG.E.64 R6, desc[UR8][R2.64+-0x60] ;  /* 0xffffa00802067981 */ /* 0x001ea8000c1e1b00 */
[----:B------:R-:W3:Y:S04]  /*0180*/  LDG.E.64 R10, desc[UR8][R2.64+-0x50] ;  /* 0xffffb008020a7981 */ /* 0x000ee8000c1e1b00 */
[----:B------:R-:W4:Y:S01]  /*0190*/  LDG.E.64 R8, desc[UR8][R2.64+-0x58] ;  /* 0xffffa80802087981 */ /* 0x000f22000c1e1b00 */
[----:B--2---:R-:W-:-:S04]  /*01a0*/  SHF.R.U32.HI R12, RZ, 0x2, R7 ;  /* 0x00000002ff0c7819 */ /* 0x004fc80000011607 */
[----:B------:R-:W-:Y:S01]  /*01b0*/  LOP3.LUT R7, R12, R7, RZ, 0x3c, !PT ;  /* 0x000000070c077212 */ /* 0x000fe200078e3cff */
[----:B---3--:R-:W-:Y:S02]  /*01c0*/  IMAD.SHL.U32 R12, R11, 0x10, RZ ;  /* 0x000000100b0c7824 */ /* 0x008fe400078e00ff */
[----:B------:R-:W-:Y:S02]  /*01d0*/  IMAD.MOV.U32 R17, RZ, RZ, R10 ;  /* 0x000000ffff117224 */ /* 0x000fe400078e000a */
[----:B------:R-:W-:Y:S02]  /*01e0*/  IMAD.SHL.U32 R13, R7, 0x2, RZ ;  /* 0x00000002070d7824 */ /* 0x000fe400078e00ff */
[----:B------:R-:W-:-:S03]  /*01f0*/  IMAD.MOV.U32 R18, RZ, RZ, R11 ;  /* 0x000000ffff127224 */ /* 0x000fc600078e000b */
[----:B------:R-:W-:Y:S01]  /*0200*/  LOP3.LUT R16, R11, R12, R13, 0x96, !PT ;  /* 0x0000000c0b107212 */ /* 0x000fe200078e960d */
[----:B------:R-:W-:Y:S01]  /*0210*/  VIADD R12, R6, 0x587c5 ;  /* 0x000587c5060c7836 */ /* 0x000fe20000000000 */
[----:B----4-:R-:W-:Y:S01]  /*0220*/  MOV R13, R8 ;  /* 0x00000008000d7202 */ /* 0x010fe20000000f00 */
[----:B------:R-:W-:Y:S01]  /*0230*/  IMAD.MOV.U32 R6, RZ, RZ, 0x2f800000 ;  /* 0x2f800000ff067424 */ /* 0x000fe200078e00ff */
[----:B------:R-:W-:Y:S01]  /*0240*/  LOP3.LUT R19, R16, R7, RZ, 0x3c, !PT ;  /* 0x0000000710137212 */ /* 0x000fe200078e3cff */
[----:B------:R-:W-:Y:S02]  /*0250*/  IMAD.MOV.U32 R16, RZ, RZ, R9 ;  /* 0x000000ffff107224 */ /* 0x000fe400078e0009 */
[----:B------:R-:W-:Y:S01]  /*0260*/  IMAD.MOV.U32 R8, RZ, RZ, R14 ;  /* 0x000000ffff087224 */ /* 0x000fe200078e000e */
[----:B------:R-:W-:Y:S01]  /*0270*/  IADD3 R7, PT, PT, R19, R12, RZ ;  /* 0x0000000c13077210 */ /* 0x000fe20007ffe0ff */
[----:B------:R-:W-:Y:S01]  /*0280*/  IMAD.MOV.U32 R9, RZ, RZ, R15 ;  /* 0x000000ffff097224 */ /* 0x000fe200078e000f */
[----:B------:R0:W-:Y:S02]  /*0290*/  STG.E.64 desc[UR8][R2.64+-0x58], R16 ;  /* 0xffffa81002007986 */ /* 0x0001e4000c101b08 */
[----:B------:R-:W-:-:S02]  /*02a0*/  I2FP.F32.U32 R7, R7 ;  /* 0x0000000700077245 */ /* 0x000fc40000201000 */
[----:B------:R-:W-:Y:S03]  /*02b0*/  STG.E.64 desc[UR8][R2.64+-0x60], R12 ;  /* 0xffffa00c02007986 */ /* 0x000fe6000c101b08 */
[----:B------:R-:W-:Y:S01]  /*02c0*/  FFMA R7, R7, R6, 1.1641532182693481445e-10 ;  /* 0x2f00000007077423 */ /* 0x000fe20000000006 */
[----:B------:R-:W-:Y:S04]  /*02d0*/  STG.E.64 desc[UR8][R2.64+-0x50], R18 ;  /* 0xffffb01202007986 */ /* 0x000fe8000c101b08 */
[----:B------:R1:W-:Y:S04]  /*02e0*/  STG.E desc[UR8][R8.64+-0x8], R7 ;  /* 0xfffff80708007986 */ /* 0x0003e8000c101908 */
[----:B------:R-:W2:Y:S04]  /*02f0*/  LDG.E.64 R20, desc[UR8][R2.64+-0x30] ;  /* 0xffffd00802147981 */ /* 0x000ea8000c1e1b00 */
[----:B------:R-:W3:Y:S04]  /*0300*/  LDG.E.64 R14, desc[UR8][R2.64+-0x20] ;  /* 0xffffe008020e7981 */ /* 0x000ee8000c1e1b00 */
[----:B------:R-:W4:Y:S01]  /*0310*/  LDG.E.64 R10, desc[UR8][R2.64+-0x28] ;  /* 0xffffd808020a7981 */ /* 0x000f22000c1e1b00 */
[----:B--2---:R-:W-:Y:S01]  /*0320*/  SHF.R.U32.HI R24, RZ, 0x2, R21 ;  /* 0x00000002ff187819 */ /* 0x004fe20000011615 */
[----:B------:R-:W-:-:S03]  /*0330*/  VIADD R20, R20, 0x587c5 ;  /* 0x000587c514147836 */ /* 0x000fc60000000000 */
[----:B------:R-:W-:Y:S01]  /*0340*/  LOP3.LUT R24, R24, R21, RZ, 0x3c, !PT ;  /* 0x0000001518187212 */ /* 0x000fe200078e3cff */
[----:B---3--:R-:W-:Y:S01]  /*0350*/  IMAD.MOV.U32 R27, RZ, RZ, R14 ;  /* 0x000000ffff1b7224 */ /* 0x008fe200078e000e */
[----:B------:R-:W-:Y:S01]  /*0360*/  SHF.L.U32 R26, R15, 0x4, RZ ;  /* 0x000000040f1a7819 */ /* 0x000fe200000006ff */
[----:B----4-:R-:W-:Y:S02]  /*0370*/  IMAD.MOV.U32 R21, RZ, RZ, R10 ;  /* 0x000000ffff157224 */ /* 0x010fe400078e000a */
[----:B0-----:R-:W-:-:S03]  /*0380*/  IMAD.SHL.U32 R16, R24, 0x2, RZ ;  /* 0x0000000218107824 */ /* 0x001fc600078e00ff */
[----:B------:R-:W-:Y:S02]  /*0390*/  STG.E.64 desc[UR8][R2.64+-0x30], R20 ;  /* 0xffffd01402007986 */ /* 0x000fe4000c101b08 */
[----:B------:R-:W-:Y:S01]  /*03a0*/  LOP3.LUT R17, R15, R26, R16, 0x96, !PT ;  /* 0x0000001a0f117212 */ /* 0x000fe200078e9610 */
[----:B------:R-:W-:Y:S01]  /*03b0*/  IMAD.MOV.U32 R16, RZ, RZ, R15 ;  /* 0x000000ffff107224 */ /* 0x000fe200078e000f */
[----:B------:R-:W-:Y:S02]  /*03c0*/  MOV R26, R11 ;  /* 0x0000000b001a7202 */ /* 0x000fe40000000f00 */
[----:B------:R-:W-:-:S03]  /*03d0*/  LOP3.LUT R17, R17, R24, RZ, 0x3c, !PT ;  /* 0x0000001811117212 */ /* 0x000fc600078e3cff */
[----:B------:R0:W-:Y:S02]  /*03e0*/  STG.E.64 desc[UR8][R2.64+-0x28], R26 ;  /* 0xffffd81a02007986 */ /* 0x0001e4000c101b08 */
[----:B-1----:R-:W-:Y:S02]  /*03f0*/  IMAD.IADD R7, R17, 0x1, R20 ;  /* 0x0000000111077824 */ /* 0x002fe400078e0214 */
[----:B------:R-:W-:Y:S03]  /*0400*/  STG.E.64 desc[UR8][R2.64+-0x20], R16 ;  /* 0xffffe01002007986 */ /* 0x000fe6000c101b08 */
[----:B------:R-:W-:-:S05]  /*0410*/  I2FP.F32.U32 R7, R7 ;  /* 0x0000000700077245 */ /* 0x000fca0000201000 */
[----:B------:R-:W-:-:S05]  /*0420*/  FFMA R7, R7, R6, 1.1641532182693481445e-10 ;  /* 0x2f00000007077423 */ /* 0x000fca0000000006 */
[----:B------:R1:W-:Y:S04]  /*0430*/  STG.E desc[UR8][R8.64+-0x4], R7 ;  /* 0xfffffc0708007986 */ /* 0x0003e8000c101908 */
[----:B------:R-:W2:Y:S04]  /*0440*/  LDG.E.64 R14, desc[UR8][R2.64] ;  /* 0x00000008020e7981 */ /* 0x000ea8000c1e1b00 */
[----:B------:R-:W0:Y:S04]  /*0450*/  LDG.E.64 R12, desc[UR8][R2.64+0x10] ;  /* 0x00001008020c7981 */ /* 0x000e28000c1e1b00 */
[----:B------:R-:W3:Y:S01]  /*0460*/  LDG.E.64 R10, desc[UR8][R2.64+0x8] ;  /* 0x00000808020a7981 */ /* 0x000ee2000c1e1b00 */
[----:B--2---:R-:W-:Y:S01]  /*0470*/  SHF.R.U32.HI R18, RZ, 0x2, R15 ;  /* 0x00000002ff127819 */ /* 0x004fe2000001160f */
[----:B------:R-:W-:-:S03]  /*0480*/  VIADD R14, R14, 0x587c5 ;  /* 0x000587c50e0e7836 */ /* 0x000fc60000000000 */
[----:B------:R-:W-:Y:S01]  /*0490*/  LOP3.LUT R18, R18, R15, RZ, 0x3c, !PT ;  /* 0x0000000f12127212 */ /* 0x000fe200078e3cff */
[----:B0-----:R-:W-:Y:S01]  /*04a0*/  IMAD.MOV.U32 R27, RZ, RZ, R12 ;  /* 0x000000ffff1b7224 */ /* 0x001fe200078e000c */
[----:B------:R-:W-:Y:S02]  /*04b0*/  SHF.L.U32 R24, R13, 0x4, RZ ;  /* 0x000000040d187819 */ /* 0x000fe400000006ff */
[----:B---3--:R-:W-:Y:S01]  /*04c0*/  MOV R26, R11 ;  /* 0x0000000b001a7202 */ /* 0x008fe20000000f00 */
[----:B------:R-:W-:-:S04]  /*04d0*/  IMAD.SHL.U32 R15, R18, 0x2, RZ ;  /* 0x00000002120f7824 */ /* 0x000fc800078e00ff */
[----:B------:R-:W-:Y:S01]  /*04e0*/  STG.E.64 desc[UR8][R2.64+0x8], R26 ;  /* 0x0000081a02007986 */ /* 0x000fe2000c101b08 */
[----:B------:R-:W-:-:S04]  /*04f0*/  LOP3.LUT R15, R13, R24, R15, 0x96, !PT ;  /* 0x000000180d0f7212 */ /* 0x000fc800078e960f */
[----:B------:R-:W-:Y:S01]  /*0500*/  LOP3.LUT R19, R15, R18, RZ, 0x3c, !PT ;  /* 0x000000120f137212 */ /* 0x000fe200078e3cff */
[----:B------:R-:W-:Y:S02]  /*0510*/  IMAD.MOV.U32 R15, RZ, RZ, R10 ;  /* 0x000000ffff0f7224 */ /* 0x000fe400078e000a */
[----:B------:R-:W-:Y:S02]  /*0520*/  IMAD.MOV.U32 R18, RZ, RZ, R13 ;  /* 0x000000ffff127224 */ /* 0x000fe400078e000d */
[----:B-1----:R-:W-:Y:S01]  /*0530*/  IMAD.IADD R7, R19, 0x1, R14 ;  /* 0x0000000113077824 */ /* 0x002fe200078e020e */
[----:B------:R0:W-:Y:S04]  /*0540*/  STG.E.64 desc[UR8][R2.64], R14 ;  /* 0x0000000e02007986 */ /* 0x0001e8000c101b08 */
[----:B------:R-:W-:Y:S01]  /*0550*/  I2FP.F32.U32 R7, R7 ;  /* 0x0000000700077245 */ /* 0x000fe20000201000 */
[----:B------:R1:W-:Y:S04]  /*0560*/  STG.E.64 desc[UR8][R2.64+0x10], R18 ;  /* 0x0000101202007986 */ /* 0x0003e8000c101b08 */
[----:B------:R-:W-:-:S05]  /*0570*/  FFMA R7, R7, R6, 1.1641532182693481445e-10 ;  /* 0x2f00000007077423 */ /* 0x000fca0000000006 */
[----:B------:R2:W-:Y:S04]  /*0580*/  STG.E desc[UR8][R8.64], R7 ;  /* 0x0000000708007986 */ /* 0x0005e8000c101908 */
[----:B------:R-:W3:Y:S04]  /*0590*/  LDG.E.64 R16, desc[UR8][R2.64+0x30] ;  /* 0x0000300802107981 */ /* 0x000ee8000c1e1b00 */
[----:B------:R-:W4:Y:S04]  /*05a0*/  LDG.E.64 R12, desc[UR8][R2.64+0x40] ;  /* 0x00004008020c7981 */ /* 0x000f28000c1e1b00 */
[----:B------:R-:W5:Y:S01]  /*05b0*/  LDG.E.64 R10, desc[UR8][R2.64+0x38] ;  /* 0x00003808020a7981 */ /* 0x000f62000c1e1b00 */
[----:B------:R-:W-:-:S02]  /*05c0*/  IADD3 R5, PT, PT, R5, 0x4, RZ ;  /* 0x0000000405057810 */ /* 0x000fc40007ffe0ff */
[----:B0-----:R-:W-:Y:S02]  /*05d0*/  IADD3 R14, P3, PT, R8, 0x10, RZ ;  /* 0x00000010080e7810 */ /* 0x001fe40007f7e0ff */
[----:B------:R-:W-:-:S03]  /*05e0*/  ISETP.NE.AND P1, PT, R5, RZ, PT ;  /* 0x000000ff0500720c */ /* 0x000fc60003f25270 */
[----:B------:R-:W-:Y:S01]  /*05f0*/  IMAD.X R15, RZ, RZ, R9, P3 ;  /* 0x000000ffff0f7224 */ /* 0x000fe200018e0609 */
[----:B---3--:R-:W-:Y:S01]  /*0600*/  SHF.R.U32.HI R20, RZ, 0x2, R17 ;  /* 0x00000002ff147819 */ /* 0x008fe20000011611 */
[----:B------:R-:W-:-:S03]  /*0610*/  VIADD R16, R16, 0x587c5 ;  /* 0x000587c510107836 */ /* 0x000fc60000000000 */
[----:B------:R-:W-:Y:S01]  /*0620*/  LOP3.LUT R20, R20, R17, RZ, 0x3c, !PT ;  /* 0x0000001114147212 */ /* 0x000fe200078e3cff */
[----:B----4-:R-:W-:Y:S01]  /*0630*/  IMAD.MOV.U32 R21, RZ, RZ, R12 ;  /* 0x000000ffff157224 */ /* 0x010fe200078e000c */
[----:B------:R-:W-:Y:S01]  /*0640*/  SHF.L.U32 R24, R13, 0x4, RZ ;  /* 0x000000040d187819 */ /* 0x000fe200000006ff */
[----:B-1----:R-:W-:Y:S02]  /*0650*/  IMAD.MOV.U32 R18, RZ, RZ, R13 ;  /* 0x000000ffff127224 */ /* 0x002fe400078e000d */
[----:B------:R-:W-:-:S05]  /*0660*/  IMAD.SHL.U32 R17, R20, 0x2, RZ ;  /* 0x0000000214117824 */ /* 0x000fca00078e00ff */
[----:B------:R-:W-:-:S04]  /*0670*/  LOP3.LUT R17, R13, R24, R17, 0x96, !PT ;  /* 0x000000180d117212 */ /* 0x000fc800078e9611 */
[----:B------:R-:W-:Y:S01]  /*0680*/  LOP3.LUT R19, R17, R20, RZ, 0x3c, !PT ;  /* 0x0000001411137212 */ /* 0x000fe200078e3cff */
[----:B-----5:R-:W-:Y:S01]  /*0690*/  IMAD.MOV.U32 R17, RZ, RZ, R10 ;  /* 0x000000ffff117224 */ /* 0x020fe200078e000a */
[----:B------:R-:W-:-:S03]  /*06a0*/  MOV R20, R11 ;  /* 0x0000000b00147202 */ /* 0x000fc60000000f00 */
[----:B--2---:R-:W-:Y:S01]  /*06b0*/  IMAD.IADD R7, R19, 0x1, R16 ;  /* 0x0000000113077824 */ /* 0x004fe200078e0210 */
[----:B------:R1:W-:Y:S04]  /*06c0*/  STG.E.64 desc[UR8][R2.64+0x30], R16 ;  /* 0x0000301002007986 */ /* 0x0003e8000c101b08 */
[----:B------:R-:W-:Y:S01]  /*06d0*/  I2FP.F32.U32 R7, R7 ;  /* 0x0000000700077245 */ /* 0x000fe20000201000 */
[----:B------:R1:W-:Y:S04]  /*06e0*/  STG.E.64 desc[UR8][R2.64+0x38], R20 ;  /* 0x0000381402007986 */ /* 0x0003e8000c101b08 */
[----:B------:R-:W-:Y:S01]  /*06f0*/  FFMA R7, R7, R6, 1.1641532182693481445e-10 ;  /* 0x2f00000007077423 */ /* 0x000fe20000000006 */
[----:B------:R-:W-:Y:S01]  /*0700*/  IADD3 R6, P2, PT, R2, 0xc0, RZ ;  /* 0x000000c002067810 */ /* 0x000fe20007f5e0ff */
[----:B------:R1:W-:Y:S04]  /*0710*/  STG.E.64 desc[UR8][R2.64+0x40], R18 ;  /* 0x0000401202007986 */ /* 0x0003e8000c101b08 */
[----:B------:R1:W-:Y:S01]  /*0720*/  STG.E desc[UR8][R8.64+0x4], R7 ;  /* 0x0000040708007986 */ /* 0x0003e2000c101908 */
[----:B------:R-:W-:Y:S01]  /*0730*/  IMAD.X R11, RZ, RZ, R3, P2 ;  /* 0x000000ffff0b7224 */ /* 0x000fe200010e0603 */
[----:B------:R-:W-:Y:S06]  /*0740*/  @P1 BRA `(.L_x_4) ;  /* 0xfffffff800801947 */ /* 0x000fec000383ffff */
.L_x_3:
[----:B0-----:R-:W-:Y:S05]  /*0750*/  @!P0 EXIT ;  /* 0x000000000000894d */ /* 0x001fea0003800000 */
[----:B------:R-:W-:Y:S02]  /*0760*/  ISETP.NE.AND P0, PT, R22, 0x1, PT ;  /* 0x000000011600780c */ /* 0x000fe40003f05270 */
[----:B------:R-:W-:-:S04]  /*0770*/  LOP3.LUT R0, R0, 0x1, RZ, 0xc0, !PT ;  /* 0x0000000100007812 */ /* 0x000fc800078ec0ff */
[----:B------:R-:W-:-:S07]  /*0780*/  ISETP.NE.U32.AND P1, PT, R0, 0x1, PT ;  /* 0x000000010000780c */ /* 0x000fce0003f25070 */
[----:B------:R-:W-:Y:S06]  /*0790*/  @!P0 BRA `(.L_x_5) ;  /* 0x0000000000c08947 */ /* 0x000fec0003800000 */
[----:B-1----:R-:W0:Y:S08]  /*07a0*/  LDC.64 R2, c[0x0][0x388] ;  /* 0x0000e200ff027b82 */ /* 0x002e300000000a00 */
[----:B------:R-:W1:Y:S01]  /*07b0*/  LDC.64 R10, c[0x0][0x380] ;  /* 0x0000e000ff0a7b82 */ /* 0x000e620000000a00 */
[----:B0-----:R-:W-:-:S05]  /*07c0*/  IMAD.WIDE.U32 R2, R4, 0x30, R2 ;  /* 0x0000003004027825 */ /* 0x001fca00078e0002 */
[----:B------:R-:W2:Y:S04]  /*07d0*/  LDG.E.64 R12, desc[UR8][R2.64] ;  /* 0x00000008020c7981 */ /* 0x000ea8000c1e1b00 */
[----:B------:R-:W3:Y:S04]  /*07e0*/  LDG.E.64 R6, desc[UR8][R2.64+0x10] ;  /* 0x0000100802067981 */ /* 0x000ee8000c1e1b00 */
[----:B------:R-:W4:Y:S01]  /*07f0*/  LDG.E.64 R8, desc[UR8][R2.64+0x8] ;  /* 0x0000080802087981 */ /* 0x000f22000c1e1b00 */
[----:B-1----:R-:W-:Y:S01]  /*0800*/  IMAD.WIDE.U32 R10, R4, 0x4, R10 ;  /* 0x00000004040a7825 */ /* 0x002fe200078e000a */
[----:B--2---:R-:W-:-:S03]  /*0810*/  SHF.R.U32.HI R0, RZ, 0x2, R13 ;  /* 0x00000002ff007819 */ /* 0x004fc6000001160d */
[----:B------:R-:W-:Y:S01]  /*0820*/  VIADD R12, R12, 0x587c5 ;  /* 0x000587c50c0c7836 */ /* 0x000fe20000000000 */
[----:B------:R-:W-:Y:S01]  /*0830*/  LOP3.LUT R0, R0, R13, RZ, 0x3c, !PT ;  /* 0x0000000d00007212 */ /* 0x000fe200078e3cff */
[C---:B---3--:R-:W-:Y:S02]  /*0840*/  IMAD.SHL.U32 R14, R7.reuse, 0x10, RZ ;  /* 0x00000010070e7824 */ /* 0x048fe400078e00ff */
[----:B------:R-:W-:Y:S01]  /*0850*/  IMAD.MOV.U32 R21, RZ, RZ, R6 ;  /* 0x000000ffff157224 */ /* 0x000fe200078e0006 */
[----:B------:R-:W-:Y:S01]  /*0860*/  SHF.L.U32 R5, R0, 0x1, RZ ;  /* 0x0000000100057819 */ /* 0x000fe200000006ff */
[----:B------:R-:W-:Y:S01]  /*0870*/  IMAD.MOV.U32 R22, RZ, RZ, R7 ;  /* 0x000000ffff167224 */ /* 0x000fe200078e0007 */
[----:B----4-:R-:W-:Y:S01]  /*0880*/  MOV R13, R8 ;  /* 0x00000008000d7202 */ /* 0x010fe20000000f00 */
[----:B------:R-:W-:Y:S01]  /*0890*/  IMAD.MOV.U32 R20, RZ, RZ, R9 ;  /* 0x000000ffff147224 */ /* 0x000fe200078e0009 */
[----:B------:R-:W-:-:S03]  /*08a0*/  LOP3.LUT R5, R7, R14, R5, 0x96, !PT ;  /* 0x0000000e07057212 */ /* 0x000fc600078e9605 */
[----:B------:R0:W-:Y:S01]  /*08b0*/  STG.E.64 desc[UR8][R2.64], R12 ;  /* 0x0000000c02007986 */ /* 0x0001e2000c101b08 */
[----:B------:R-:W-:Y:S01]  /*08c0*/  LOP3.LUT R23, R5, R0, RZ, 0x3c, !PT ;  /* 0x0000000005177212 */ /* 0x000fe200078e3cff */
[----:B------:R-:W-:Y:S02]  /*08d0*/  HFMA2 R0, -RZ, RZ, 0.1171875, 0 ;  /* 0x2f800000ff007431 */ /* 0x000fe400000001ff */
[----:B------:R-:W-:Y:S02]  /*08e0*/  STG.E.64 desc[UR8][R2.64+0x8], R20 ;  /* 0x0000081402007986 */ /* 0x000fe4000c101b08 */
[----:B------:R-:W-:Y:S02]  /*08f0*/  IMAD.IADD R5, R23, 0x1, R12 ;  /* 0x0000000117057824 */ /* 0x000fe400078e020c */
[----:B------:R-:W-:Y:S03]  /*0900*/  STG.E.64 desc[UR8][R2.64+0x10], R22 ;  /* 0x0000101602007986 */ /* 0x000fe6000c101b08 */
[----:B------:R-:W-:-:S05]  /*0910*/  I2FP.F32.U32 R5, R5 ;  /* 0x0000000500057245 */ /* 0x000fca0000201000 */
[----:B------:R-:W-:-:S05]  /*0920*/  FFMA R5, R5, R0, 1.1641532182693481445e-10 ;  /* 0x2f00000005057423 */ /* 0x000fca0000000000 */
[----:B------:R1:W-:Y:S04]  /*0930*/  STG.E desc[UR8][R10.64], R5 ;  /* 0x000000050a007986 */ /* 0x0003e8000c101908 */
[----:B------:R-:W2:Y:S04]  /*0940*/  LDG.E.64 R14, desc[UR8][R2.64+0x30] ;  /* 0x00003008020e7981 */ /* 0x000ea8000c1e1b00 */
[----:B------:R-:W3:Y:S04]  /*0950*/  LDG.E.64 R6, desc[UR8][R2.64+0x40] ;  /* 0x0000400802067981 */ /* 0x000ee8000c1e1b00 */
[----:B------:R-:W4:Y:S01]  /*0960*/  LDG.E.64 R8, desc[UR8][R2.64+0x38] ;  /* 0x0000380802087981 */ /* 0x000f22000c1e1b00 */
[----:B------:R-:W-:Y:S01]  /*0970*/  VIADD R4, R4, 0x2 ;  /* 0x0000000204047836 */ /* 0x000fe20000000000 */
[----:B--2---:R-:W-:Y:S01]  /*0980*/  SHF.R.U32.HI R16, RZ, 0x2, R15 ;  /* 0x00000002ff107819 */ /* 0x004fe2000001160f */
[----:B------:R-:W-:-:S03]  /*0990*/  VIADD R14, R14, 0x587c5 ;  /* 0x000587c50e0e7836 */ /* 0x000fc60000000000 */
[----:B------:R-:W-:Y:S01]  /*09a0*/  LOP3.LUT R16, R16, R15, RZ, 0x3c, !PT ;  /* 0x0000000f10107212 */ /* 0x000fe200078e3cff */
[C---:B---3--:R-:W-:Y:S02]  /*09b0*/  IMAD.SHL.U32 R18, R7.reuse, 0x10, RZ ;  /* 0x0000001007127824 */ /* 0x048fe400078e00ff */
[----:B0-----:R-:W-:Y:S01]  /*09c0*/  IMAD.MOV.U32 R13, RZ, RZ, R6 ;  /* 0x000000ffff0d7224 */ /* 0x001fe200078e0006 */
[----:B------:R-:W-:Y:S02]  /*09d0*/  SHF.L.U32 R15, R16, 0x1, RZ ;  /* 0x00000001100f7819 */ /* 0x000fe400000006ff */
[----:B----4-:R-:W-:Y:S02]  /*09e0*/  MOV R12, R9 ;  /* 0x00000009000c7202 */ /* 0x010fe40000000f00 */
[----:B------:R-:W-:-:S03]  /*09f0*/  LOP3.LUT R15, R7, R18, R15, 0x96, !PT ;  /* 0x00000012070f7212 */ /* 0x000fc600078e960f */
[----:B------:R0:W-:Y:S01]  /*0a00*/  STG.E.64 desc[UR8][R2.64+0x38], R12 ;  /* 0x0000380c02007986 */ /* 0x0001e2000c101b08 */
[----:B------:R-:W-:Y:S01]  /*0a10*/  LOP3.LUT R17, R15, R16, RZ, 0x3c, !PT ;  /* 0x000000100f117212 */ /* 0x000fe200078e3cff */
[----:B------:R-:W-:Y:S01]  /*0a20*/  IMAD.MOV.U32 R15, RZ, RZ, R8 ;  /* 0x000000ffff0f7224 */ /* 0x000fe200078e0008 */
[----:B------:R-:W-:-:S03]  /*0a30*/  MOV R16, R7 ;  /* 0x0000000700107202 */ /* 0x000fc60000000f00 */
[----:B-1----:R-:W-:Y:S01]  /*0a40*/  IMAD.IADD R5, R17, 0x1, R14 ;  /* 0x0000000111057824 */ /* 0x002fe200078e020e */
[----:B------:R0:W-:Y:S04]  /*0a50*/  STG.E.64 desc[UR8][R2.64+0x30], R14 ;  /* 0x0000300e02007986 */ /* 0x0001e8000c101b08 */
[----:B------:R-:W-:Y:S01]  /*0a60*/  I2FP.F32.U32 R5, R5 ;  /* 0x0000000500057245 */ /* 0x000fe20000201000 */
[----:B------:R0:W-:Y:S04]  /*0a70*/  STG.E.64 desc[UR8][R2.64+0x40], R16 ;  /* 0x0000401002007986 */ /* 0x0001e8000c101b08 */
[----:B------:R-:W-:-:S05]  /*0a80*/  FFMA R5, R5, R0, 1.1641532182693481445e-10 ;  /* 0x2f00000005057423 */ /* 0x000fca0000000000 */
[----:B------:R0:W-:Y:S02]  /*0a90*/  STG.E desc[UR8][R10.64+0x4], R5 ;  /* 0x000004050a007986 */ /* 0x0001e4000c101908 */
.L_x_5:
[----:B------:R-:W-:Y:S05]  /*0aa0*/  @P1 EXIT ;  /* 0x000000000000194d */ /* 0x000fea0003800000 */
[----:B01----:R-:W0:Y:S08]  /*0ab0*/  LDC.64 R2, c[0x0][0x388] ;  /* 0x0000e200ff027b82 */ /* 0x003e300000000a00 */
        /* <DEDUP_REMOVED lines=13> */
[----:B----4-:R-:W-:Y:S02]  /*0b90*/  MOV R13, R6 ;  /* 0x00000006000d7202 */ /* 0x010fe40000000f00 */
[----:B------:R-:W-:Y:S01]  /*0ba0*/  LOP3.LUT R5, R9, R14, R5, 0x96, !PT ;  /* 0x0000000e09057212 */ /* 0x000fe200078e9605 */
[----:B------:R-:W-:-:S02]  /*0bb0*/  IMAD.MOV.U32 R14, RZ, RZ, R7 ;  /* 0x000000ffff0e7224 */ /* 0x000fc400078e0007 */
[----:B------:R-:W-:Y:S01]  /*0bc0*/  STG.E.64 desc[UR8][R2.64], R12 ;  /* 0x0000000c02007986 */ /* 0x000fe2000c101b08 */
[----:B------:R-:W-:Y:S01]  /*0bd0*/  LOP3.LUT R17, R5, R0, RZ, 0x3c, !PT ;  /* 0x0000000005117212 */ /* 0x000fe200078e3cff */
[----:B------:R-:W-:Y:S02]  /*0be0*/  HFMA2 R5, -RZ, RZ, 0.1171875, 0 ;  /* 0x2f800000ff057431 */ /* 0x000fe400000001ff */
[----:B------:R-:W-:Y:S02]  /*0bf0*/  STG.E.64 desc[UR8][R2.64+0x8], R14 ;  /* 0x0000080e02007986 */ /* 0x000fe4000c101b08 */
[----:B------:R-:W-:Y:S02]  /*0c00*/  IMAD.IADD R0, R17, 0x1, R12 ;  /* 0x0000000111007824 */ /* 0x000fe400078e020c */
[----:B------:R-:W-:Y:S03]  /*0c10*/  STG.E.64 desc[UR8][R2.64+0x10], R16 ;  /* 0x0000101002007986 */ /* 0x000fe6000c101b08 */
[----:B------:R-:W-:-:S05]  /*0c20*/  I2FP.F32.U32 R0, R0 ;  /* 0x0000000000007245 */ /* 0x000fca0000201000 */
[----:B------:R-:W-:-:S05]  /*0c30*/  FFMA R5, R0, R5, 1.1641532182693481445e-10 ;  /* 0x2f00000000057423 */ /* 0x000fca0000000005 */
[----:B------:R-:W-:Y:S01]  /*0c40*/  STG.E desc[UR8][R10.64], R5 ;  /* 0x000000050a007986 */ /* 0x000fe2000c101908 */
[----:B------:R-:W-:Y:S05]  /*0c50*/  EXIT ;  /* 0x000000000000794d */ /* 0x000fea0003800000 */
.L_x_6:
        /* <DEDUP_REMOVED lines=10> */
.L_x_18:


//--------------------- .text._Z12setup_kernelP17curandStateXORWOWm --------------------------
	.section	.text._Z12setup_kernelP17curandStateXORWOWm,"ax",@progbits
	.align	128
        .global         _Z12setup_kernelP17curandStateXORWOWm
        .type           _Z12setup_kernelP17curandStateXORWOWm,@function
        .size           _Z12setup_kernelP17curandStateXORWOWm,(.L_x_19 - _Z12setup_kernelP17curandStateXORWOWm)
        .other          _Z12setup_kernelP17curandStateXORWOWm,@"STO_CUDA_ENTRY STV_DEFAULT"
_Z12setup_kernelP17curandStateXORWOWm:
.text._Z12setup_kernelP17curandStateXORWOWm:
[----:B------:R-:W-:Y:S08]  /*0000*/  LDC R1, c[0x0][0x37c] ;  /* 0x0000df00ff017b82 */ /* 0x000ff00000000800 */
[----:B------:R-:W0:Y:S01]  /*0010*/  LDC.64 R4, c[0x0][0x388] ;  /* 0x0000e200ff047b82 */ /* 0x000e220000000a00 */
[----:B------:R-:W1:Y:S01]  /*0020*/  S2R R13, SR_TID.X ;  /* 0x00000000000d7919 */ /* 0x000e620000002100 */
[----:B------:R-:W2:Y:S01]  /*0030*/  LDCU.64 UR4, c[0x0][0x358] ;  /* 0x00006b00ff0477ac */ /* 0x000ea20008000a00 */
[----:B------:R-:W-:Y:S05]  /*0040*/  BSSY.RECONVERGENT B0, `(.L_x_7) ;  /* 0x00000e7000007945 */ /* 0x000fea0003800200 */
[----:B------:R-:W1:Y:S01]  /*0050*/  LDC.64 R2, c[0x0][0x380] ;  /* 0x0000e000ff027b82 */ /* 0x000e620000000a00 */
[----:B0-----:R-:W-:-:S02]  /*0060*/  LOP3.LUT R0, R4, 0xaad26b49, RZ, 0x3c, !PT ;  /* 0xaad26b4904007812 */ /* 0x001fc400078e3cff */
[----:B------:R-:W-:-:S03]  /*0070*/  LOP3.LUT R4, R5, 0xf7dcefdd, RZ, 0x3c, !PT ;  /* 0xf7dcefdd05047812 */ /* 0x000fc600078e3cff */
[----:B------:R-:W-:Y:S02]  /*0080*/  IMAD R0, R0, 0x4182bed5, RZ ;  /* 0x4182bed500007824 */ /* 0x000fe400078e02ff */
[----:B------:R-:W-:Y:S02]  /*0090*/  IMAD R5, R4, -0x658354e5, RZ ;  /* 0x9a7cab1b04057824 */ /* 0x000fe400078e02ff */
[----:B-1----:R-:W-:Y:S01]  /*00a0*/  IMAD.WIDE.U32 R2, R13, 0x30, R2 ;  /* 0x000000300d027825 */ /* 0x002fe200078e0002 */
[C---:B------:R-:W-:Y:S02]  /*00b0*/  LOP3.LUT R8, R0.reuse, 0x159a55e5, RZ, 0x3c, !PT ;  /* 0x159a55e500087812 */ /* 0x040fe400078e3cff */
[C---:B------:R-:W-:Y:S01]  /*00c0*/  IADD3 R6, PT, PT, R0.reuse, 0x64f0c9, R5 ;  /* 0x0064f0c900067810 */ /* 0x040fe20007ffe005 */
[C---:B------:R-:W-:Y:S01]  /*00d0*/  VIADD R7, R0.reuse, 0x75bcd15 ;  /* 0x075bcd1500077836 */ /* 0x040fe20000000000 */
[----:B------:R-:W-:Y:S01]  /*00e0*/  LOP3.LUT R10, R5, 0x5491333, RZ, 0x3c, !PT ;  /* 0x05491333050a7812 */ /* 0x000fe200078e3cff */
[----:B------:R-:W-:Y:S01]  /*00f0*/  VIADD R11, R0, 0x583f19 ;  /* 0x00583f19000b7836 */ /* 0x000fe20000000000 */
[----:B------:R-:W-:Y:S01]  /*0100*/  ISETP.NE.AND P0, PT, R13, RZ, PT ;  /* 0x000000ff0d00720c */ /* 0x000fe20003f05270 */
[----:B------:R-:W-:Y:S01]  /*0110*/  VIADD R9, R5, 0x1f123bb5 ;  /* 0x1f123bb505097836 */ /* 0x000fe20000000000 */
[----:B--2---:R0:W-:Y:S04]  /*0120*/  STG.E.64 desc[UR4][R2.64], R6 ;  /* 0x0000000602007986 */ /* 0x0041e8000c101b04 */
[----:B------:R0:W-:Y:S04]  /*0130*/  STG.E.64 desc[UR4][R2.64+0x8], R8 ;  /* 0x0000080802007986 */ /* 0x0001e8000c101b04 */
[----:B------:R0:W-:Y:S03]  /*0140*/  STG.E.64 desc[UR4][R2.64+0x10], R10 ;  /* 0x0000100a02007986 */ /* 0x0001e6000c101b04 */
[----:B------:R-:W-:Y:S05]  /*0150*/  @!P0 BRA `(.L_x_8) ;  /* 0x0000000c00548947 */ /* 0x000fea0003800000 */
[----:B------:R-:W-:Y:S01]  /*0160*/  IMAD.MOV.U32 R0, RZ, RZ, R13 ;  /* 0x000000ffff007224 */ /* 0x000fe200078e000d */
[----:B0-----:R-:W-:-:S07]  /*0170*/  CS2R R10, SRZ ;  /* 0x00000000000a7805 */ /* 0x001fce000001ff00 */
.L_x_14:
[----:B0-----:R-:W-:Y:S01]  /*0180*/  LOP3.LUT R2, R0, 0x3, RZ, 0xc0, !PT ;  /* 0x0000000300027812 */ /* 0x001fe200078ec0ff */
[----:B------:R-:W-:Y:S03]  /*0190*/  BSSY.RECONVERGENT B1, `(.L_x_9) ;  /* 0x00000cb000017945 */ /* 0x000fe60003800200 */
[----:B------:R-:W-:-:S04]  /*01a0*/  ISETP.NE.U32.AND P0, PT, R2, RZ, PT ;  /* 0x000000ff0200720c */ /* 0x000fc80003f05070 */
[----:B------:R-:W-:-:S13]  /*01b0*/  ISETP.NE.AND.EX P0, PT, RZ, RZ, PT, P0 ;  /* 0x000000ffff00720c */ /* 0x000fda0003f05300 */
[----:B------:R-:W-:Y:S05]  /*01c0*/  @!P0 BRA `(.L_x_10) ;  /* 0x0000000c001c8947 */ /* 0x000fea0003800000 */
[----:B------:R-:W0:Y:S01]  /*01d0*/  LDC.64 R6, c[0x4][RZ] ;  /* 0x01000000ff067b82 */ /* 0x000e220000000a00 */
[----:B------:R-:W-:Y:S02]  /*01e0*/  IMAD.MOV.U32 R12, RZ, RZ, RZ ;  /* 0x000000ffff0c7224 */ /* 0x000fe400078e00ff */
[----:B0-----:R-:W-:-:S07]  /*01f0*/  IMAD.WIDE.U32 R6, R10, 0xc80, R6 ;  /* 0x00000c800a067825 */ /* 0x001fce00078e0006 */
.L_x_13:
[----:B0-----:R-:W-:Y:S01]  /*0200*/  IMAD.MOV.U32 R13, RZ, RZ, RZ ;  /* 0x000000ffff0d7224 */ /* 0x001fe200078e00ff */
[----:B------:R-:W-:Y:S01]  /*0210*/  CS2R R2, SRZ ;  /* 0x0000000000027805 */ /* 0x000fe2000001ff00 */
[----:B------:R-:W-:Y:S01]  /*0220*/  IMAD.MOV.U32 R15, RZ, RZ, RZ ;  /* 0x000000ffff0f7224 */ /* 0x000fe200078e00ff */
[----:B------:R-:W-:-:S07]  /*0230*/  CS2R R4, SRZ ;  /* 0x0000000000047805 */ /* 0x000fce000001ff00 */
.L_x_12:
[----:B------:R-:W0:Y:S01]  /*0240*/  S2R R14, SR_TID.X ;  /* 0x00000000000e7919 */ /* 0x000e220000002100 */
[----:B------:R-:W0:Y:S02]  /*0250*/  LDC.64 R8, c[0x0][0x380] ;  /* 0x0000e000ff087b82 */ /* 0x000e240000000a00 */
[----:B0-----:R-:W-:-:S04]  /*0260*/  IMAD.WIDE.U32 R8, R14, 0x30, R8 ;  /* 0x000000300e087825 */ /* 0x001fc800078e0008 */
[----:B------:R-:W-:-:S05]  /*0270*/  IMAD.WIDE.U32 R8, R15, 0x4, R8 ;  /* 0x000000040f087825 */ /* 0x000fca00078e0008 */
[----:B------:R0:W5:Y:S01]  /*0280*/  LDG.E R16, desc[UR4][R8.64+0x4] ;  /* 0x0000040408107981 */ /* 0x000162000c1e1900 */
[----:B------:R-:W-:-:S07]  /*0290*/  IMAD.MOV.U32 R17, RZ, RZ, RZ ;  /* 0x000000ffff117224 */ /* 0x000fce00078e00ff */
.L_x_11:
[----:B-----5:R-:W-:Y:S01]  /*02a0*/  SHF.R.U32.HI R24, RZ, R17, R16 ;  /* 0x00000011ff187219 */ /* 0x020fe20000011610 */
[----:B0-----:R-:W-:-:S03]  /*02b0*/  IMAD.SHL.U32 R8, R15, 0x20, RZ ;  /* 0x000000200f087824 */ /* 0x001fc600078e00ff */
[----:B------:R-:W-:Y:S01]  /*02c0*/  LOP3.LUT R9, R24, 0x1, RZ, 0xc0, !PT ;  /* 0x0000000118097812 */ /* 0x000fe200078ec0ff */
[----:B------:R-:W-:-:S03]  /*02d0*/  IMAD.IADD R8, R8, 0x1, R17 ;  /* 0x0000000108087824 */ /* 0x000fc600078e0211 */
[----:B------:R-:W-:Y:S01]  /*02e0*/  ISETP.NE.U32.AND P0, PT, R9, 0x1, PT ;  /* 0x000000010900780c */ /* 0x000fe20003f05070 */
[----:B------:R-:W-:-:S03]  /*02f0*/  IMAD R9, R8, 0x5, RZ ;  /* 0x0000000508097824 */ /* 0x000fc600078e02ff */
[----:B------:R-:W-:Y:S01]  /*0300*/  R2P PR, R24, 0x7e ;  /* 0x0000007e18007804 */ /* 0x000fe20000000000 */
[----:B------:R-:W-:-:S08]  /*0310*/  IMAD.WIDE.U32 R8, R9, 0x4, R6 ;  /* 0x0000000409087825 */ /* 0x000fd000078e0006 */
[----:B------:R-:W2:Y:S04]  /*0320*/  @!P0 LDG.E R18, desc[UR4][R8.64] ;  /* 0x0000000408128981 */ /* 0x000ea8000c1e1900 */
[----:B------:R-:W3:Y:S04]  /*0330*/  @P1 LDG.E R22, desc[UR4][R8.64+0x14] ;  /* 0x0000140408161981 */ /* 0x000ee8000c1e1900 */
[----:B------:R-:W4:Y:S04]  /*0340*/  @!P0 LDG.E R20, desc[UR4][R8.64+0x10] ;  /* 0x0000100408148981 */ /* 0x000f28000c1e1900 */
[----:B------:R-:W4:Y:S04]  /*0350*/  @P2 LDG.E R28, desc[UR4][R8.64+0x28] ;  /* 0x00002804081c2981 */ /* 0x000f28000c1e1900 */
[----:B------:R-:W4:Y:S04]  /*0360*/  @P1 LDG.E R26, desc[UR4][R8.64+0x24] ;  /* 0x00002404081a1981 */ /* 0x000f28000c1e1900 */
[----:B------:R-:W4:Y:S04]  /*0370*/  @P3 LDG.E R21, desc[UR4][R8.64+0x3c] ;  /* 0x00003c0408153981 */ /* 0x000f28000c1e1900 */
[----:B------:R-:W4:Y:S04]  /*0380*/  @P2 LDG.E R19, desc[UR4][R8.64+0x38] ;  /* 0x0000380408132981 */ /* 0x000f28000c1e1900 */
[----:B------:R-:W4:Y:S04]  /*0390*/  @P4 LDG.E R23, desc[UR4][R8.64+0x50] ;  /* 0x0000500408174981 */ /* 0x000f28000c1e1900 */
[----:B------:R-:W4:Y:S01]  /*03a0*/  @P1 LDG.E R25, desc[UR4][R8.64+0x20] ;  /* 0x0000200408191981 */ /* 0x000f22000c1e1900 */
[----:B--2---:R-:W-:-:S03]  /*03b0*/  @!P0 LOP3.LUT R13, R13, R18, RZ, 0x3c, !PT ;  /* 0x000000120d0d8212 */ /* 0x004fc600078e3cff */
[----:B------:R-:W2:Y:S01]  /*03c0*/  @!P0 LDG.E R18, desc[UR4][R8.64+0x8] ;  /* 0x0000080408128981 */ /* 0x000ea2000c1e1900 */
[----:B---3--:R-:W-:-:S03]  /*03d0*/  @P1 LOP3.LUT R13, R13, R22, RZ, 0x3c, !PT ;  /* 0x000000160d0d1212 */ /* 0x008fc600078e3cff */
[----:B------:R-:W3:Y:S01]  /*03e0*/  @P3 LDG.E R22, desc[UR4][R8.64+0x4c] ;  /* 0x00004c0408163981 */ /* 0x000ee2000c1e1900 */
[----:B----4-:R-:W-:-:S03]  /*03f0*/  @!P0 LOP3.LUT R3, R3, R20, RZ, 0x3c, !PT ;  /* 0x0000001403038212 */ /* 0x010fc600078e3cff */
[----:B------:R-:W4:Y:S01]  /*0400*/  @P1 LDG.E R20, desc[UR4][R8.64+0x1c] ;  /* 0x00001c0408141981 */ /* 0x000f22000c1e1900 */
[----:B------:R-:W-:Y:S02]  /*0410*/  @P2 LOP3.LUT R13, R13, R28, RZ, 0x3c, !PT ;  /* 0x0000001c0d0d2212 */ /* 0x000fe400078e3cff */
[----:B------:R-:W-:Y:S02]  /*0420*/  @P1 LOP3.LUT R3, R3, R26, RZ, 0x3c, !PT ;  /* 0x0000001a03031212 */ /* 0x000fe400078e3cff */
[----:B------:R-:W4:Y:S01]  /*0430*/  @P5 LDG.E R26, desc[UR4][R8.64+0x64] ;  /* 0x00006404081a5981 */ /* 0x000f22000c1e1900 */
[----:B------:R-:W-:-:S03]  /*0440*/  @P3 LOP3.LUT R13, R13, R21, RZ, 0x3c, !PT ;  /* 0x000000150d0d3212 */ /* 0x000fc600078e3cff */
[----:B------:R-:W4:Y:S01]  /*0450*/  @!P0 LDG.E R21, desc[UR4][R8.64+0xc] ;  /* 0x00000c0408158981 */ /* 0x000f22000c1e1900 */
[----:B------:R-:W-:-:S03]  /*0460*/  @P2 LOP3.LUT R3, R3, R19, RZ, 0x3c, !PT ;  /* 0x0000001303032212 */ /* 0x000fc600078e3cff */
[----:B------:R-:W4:Y:S01]  /*0470*/  @!P0 LDG.E R19, desc[UR4][R8.64+0x4] ;  /* 0x0000040408138981 */ /* 0x000f22000c1e1900 */
[----:B------:R-:W-:-:S03]  /*0480*/  @P4 LOP3.LUT R13, R13, R23, RZ, 0x3c, !PT ;  /* 0x000000170d0d4212 */ /* 0x000fc600078e3cff */
[----:B------:R-:W4:Y:S01]  /*0490*/  @P1 LDG.E R23, desc[UR4][R8.64+0x18] ;  /* 0x0000180408171981 */ /* 0x000f22000c1e1900 */
[----:B--2---:R-:W-:-:S03]  /*04a0*/  @!P0 LOP3.LUT R5, R5, R18, RZ, 0x3c, !PT ;  /* 0x0000001205058212 */ /* 0x004fc600078e3cff */
[----:B------:R-:W2:Y:S01]  /*04b0*/  @P2 LDG.E R18, desc[UR4][R8.64+0x30] ;  /* 0x0000300408122981 */ /* 0x000ea2000c1e1900 */
[----:B---3--:R-:W-:-:S03]  /*04c0*/  @P3 LOP3.LUT R3, R3, R22, RZ, 0x3c, !PT ;  /* 0x0000001603033212 */ /* 0x008fc600078e3cff */
[----:B------:R-:W3:Y:S01]  /*04d0*/  @P4 LDG.E R22, desc[UR4][R8.64+0x60] ;  /* 0x0000600408164981 */ /* 0x000ee2000c1e1900 */
[----:B----4-:R-:W-:-:S03]  /*04e0*/  @P1 LOP3.LUT R5, R5, R20, RZ, 0x3c, !PT ;  /* 0x0000001405051212 */ /* 0x010fc600078e3cff */
[----:B------:R-:W4:Y:S01]  /*04f0*/  @P3 LDG.E R20, desc[UR4][R8.64+0x44] ;  /* 0x0000440408143981 */ /* 0x000f22000c1e1900 */
[----:B------:R-:W-:-:S03]  /*0500*/  @P5 LOP3.LUT R13, R13, R26, RZ, 0x3c, !PT ;  /* 0x0000001a0d0d5212 */ /* 0x000fc600078e3cff */
[----:B------:R-:W4:Y:S01]  /*0510*/  @P6 LDG.E R26, desc[UR4][R8.64+0x78] ;  /* 0x00007804081a6981 */ /* 0x000f22000c1e1900 */
[----:B------:R-:W-:-:S03]  /*0520*/  @!P0 LOP3.LUT R2, R2, R21, RZ, 0x3c, !PT ;  /* 0x0000001502028212 */ /* 0x000fc600078e3cff */
[----:B------:R-:W4:Y:S01]  /*0530*/  @P2 LDG.E R21, desc[UR4][R8.64+0x34] ;  /* 0x0000340408152981 */ /* 0x000f22000c1e1900 */
[----:B------:R-:W-:-:S03]  /*0540*/  @!P0 LOP3.LUT R4, R4, R19, RZ, 0x3c, !PT ;  /* 0x0000001304048212 */ /* 0x000fc600078e3cff */
[----:B------:R-:W4:Y:S01]  /*0550*/  @P2 LDG.E R19, desc[UR4][R8.64+0x2c] ;  /* 0x00002c0408132981 */ /* 0x000f22000c1e1900 */
[----:B------:R-:W-:Y:S02]  /*0560*/  @P1 LOP3.LUT R2, R2, R25, RZ, 0x3c, !PT ;  /* 0x0000001902021212 */ /* 0x000fe400078e3cff */
[----:B------:R-:W-:Y:S01]  /*0570*/  @P1 LOP3.LUT R4, R4, R23, RZ, 0x3c, !PT ;  /* 0x0000001704041212 */ /* 0x000fe200078e3cff */
[----:B------:R-:W4:Y:S04]  /*0580*/  @P3 LDG.E R25, desc[UR4][R8.64+0x48] ;  /* 0x0000480408193981 */ /* 0x000f28000c1e1900 */
[----:B------:R-:W4:Y:S01]  /*0590*/  @P3 LDG.E R23, desc[UR4][R8.64+0x40] ;  /* 0x0000400408173981 */ /* 0x000f22000c1e1900 */
[----:B------:R-:W-:Y:S02]  /*05a0*/  LOP3.LUT P0, RZ, R24, 0x80, RZ, 0xc0, !PT ;  /* 0x0000008018ff7812 */ /* 0x000fe4000780c0ff */
[----:B--2---:R-:W-:-:S02]  /*05b0*/  @P2 LOP3.LUT R5, R5, R18, RZ, 0x3c, !PT ;  /* 0x0000001205052212 */ /* 0x004fc400078e3cff */
[----:B------:R-:W2:Y:S01]  /*05c0*/  @P4 LDG.E R18, desc[UR4][R8.64+0x58] ;  /* 0x0000580408124981 */ /* 0x000ea2000c1e1900 */
[----:B---3--:R-:W-:-:S03]  /*05d0*/  @P4 LOP3.LUT R3, R3, R22, RZ, 0x3c, !PT ;  /* 0x0000001603034212 */ /* 0x008fc600078e3cff */
[----:B------:R-:W3:Y:S01]  /*05e0*/  @P5 LDG.E R22, desc[UR4][R8.64+0x74] ;  /* 0x0000740408165981 */ /* 0x000ee2000c1e1900 */
[----:B----4-:R-:W-:-:S03]  /*05f0*/  @P3 LOP3.LUT R5, R5, R20, RZ, 0x3c, !PT ;  /* 0x0000001405053212 */ /* 0x010fc600078e3cff */
[----:B------:R-:W4:Y:S01]  /*0600*/  @P5 LDG.E R20, desc[UR4][R8.64+0x6c] ;  /* 0x00006c0408145981 */ /* 0x000f22000c1e1900 */
[----:B------:R-:W-:-:S03]  /*0610*/  @P6 LOP3.LUT R13, R13, R26, RZ, 0x3c, !PT ;  /* 0x0000001a0d0d6212 */ /* 0x000fc600078e3cff */
        /* <DEDUP_REMOVED lines=9> */
[----:B--2---:R-:W-:-:S03]  /*06b0*/  @P4 LOP3.LUT R5, R5, R18, RZ, 0x3c, !PT ;  /* 0x0000001205054212 */ /* 0x004fc600078e3cff */
        /* <DEDUP_REMOVED lines=15> */
[----:B--2---:R-:W-:-:S04]  /*07b0*/  @P6 LOP3.LUT R5, R5, R18, RZ, 0x3c, !PT ;  /* 0x0000001205056212 */ /* 0x004fc800078e3cff */
[----:B---3--:R-:W-:Y:S02]  /*07c0*/  @P0 LOP3.LUT R5, R5, R22, RZ, 0x3c, !PT ;  /* 0x0000001605050212 */ /* 0x008fe400078e3cff */
[----:B----4-:R-:W-:-:S04]  /*07d0*/  @P6 LOP3.LUT R3, R3, R20, RZ, 0x3c, !PT ;  /* 0x0000001403036212 */ /* 0x010fc800078e3cff */
[----:B------:R-:W-:Y:S02]  /*07e0*/  @P0 LOP3.LUT R3, R3, R26, RZ, 0x3c, !PT ;  /* 0x0000001a03030212 */ /* 0x000fe400078e3cff */
[----:B------:R-:W-:Y:S02]  /*07f0*/  @P6 LOP3.LUT R2, R2, R21, RZ, 0x3c, !PT ;  /* 0x0000001502026212 */ /* 0x000fe400078e3cff */
[----:B------:R-:W-:Y:S02]  /*0800*/  @P6 LOP3.LUT R4, R4, R19, RZ, 0x3c, !PT ;  /* 0x0000001304046212 */ /* 0x000fe400078e3cff */
[----:B------:R-:W-:Y:S02]  /*0810*/  @P0 LOP3.LUT R2, R2, R25, RZ, 0x3c, !PT ;  /* 0x0000001902020212 */ /* 0x000fe400078e3cff */
[----:B------:R-:W-:Y:S02]  /*0820*/  @P0 LOP3.LUT R4, R4, R23, RZ, 0x3c, !PT ;  /* 0x0000001704040212 */ /* 0x000fe400078e3cff */
[----:B------:R-:W-:-:S13]  /*0830*/  R2P PR, R24.B1, 0x7f ;  /* 0x0000007f18007804 */ /* 0x000fda0000001000 */
[----:B------:R-:W2:Y:S04]  /*0840*/  @P0 LDG.E R18, desc[UR4][R8.64+0xa0] ;  /* 0x0000a00408120981 */ /* 0x000ea8000c1e1900 */
[----:B------:R-:W3:Y:S04]  /*0850*/  @P1 LDG.E R20, desc[UR4][R8.64+0xb4] ;  /* 0x0000b40408141981 */ /* 0x000ee8000c1e1900 */
[----:B------:R-:W4:Y:S04]  /*0860*/  @P2 LDG.E R26, desc[UR4][R8.64+0xc8] ;  /* 0x0000c804081a2981 */ /* 0x000f28000c1e1900 */
[----:B------:R-:W4:Y:S04]  /*0870*/  @P3 LDG.E R28, desc[UR4][R8.64+0xdc] ;  /* 0x0000dc04081c3981 */ /* 0x000f28000c1e1900 */
[----:B------:R-:W4:Y:S04]  /*0880*/  @P0 LDG.E R19, desc[UR4][R8.64+0xa4] ;  /* 0x0000a40408130981 */ /* 0x000f28000c1e1900 */
[----:B------:R-:W4:Y:S04]  /*0890*/  @P0 LDG.E R22, desc[UR4][R8.64+0xb0] ;  /* 0x0000b00408160981 */ /* 0x000f28000c1e1900 */
[----:B------:R-:W4:Y:S04]  /*08a0*/  @P4 LDG.E R25, desc[UR4][R8.64+0xf0] ;  /* 0x0000f00408194981 */ /* 0x000f28000c1e1900 */
[----:B------:R-:W4:Y:S04]  /*08b0*/  @P0 LDG.E R21, desc[UR4][R8.64+0xac] ;  /* 0x0000ac0408150981 */ /* 0x000f28000c1e1900 */
[----:B------:R-:W4:Y:S01]  /*08c0*/  @P1 LDG.E R23, desc[UR4][R8.64+0xb8] ;  /* 0x0000b80408171981 */ /* 0x000f22000c1e1900 */
[----:B--2---:R-:W-:-:S03]  /*08d0*/  @P0 LOP3.LUT R13, R13, R18, RZ, 0x3c, !PT ;  /* 0x000000120d0d0212 */ /* 0x004fc600078e3cff */
[----:B------:R-:W2:Y:S01]  /*08e0*/  @P1 LDG.E R18, desc[UR4][R8.64+0xbc] ;  /* 0x0000bc0408121981 */ /* 0x000ea2000c1e1900 */
[----:B---3--:R-:W-:-:S03]  /*08f0*/  @P1 LOP3.LUT R13, R13, R20, RZ, 0x3c, !PT ;  /* 0x000000140d0d1212 */ /* 0x008fc600078e3cff */
[----:B------:R-:W3:Y:S01]  /*0900*/  @P0 LDG.E R20, desc[UR4][R8.64+0xa8] ;  /* 0x0000a80408140981 */ /* 0x000ee2000c1e1900 */
[----:B----4-:R-:W-:-:S03]  /*0910*/  @P2 LOP3.LUT R13, R13, R26, RZ, 0x3c, !PT ;  /* 0x0000001a0d0d2212 */ /* 0x010fc600078e3cff */
[----:B------:R-:W4:Y:S01]  /*0920*/  @P5 LDG.E R26, desc[UR4][R8.64+0x104] ;  /* 0x00010404081a5981 */ /* 0x000f22000c1e1900 */
[----:B------:R-:W-:Y:S02]  /*0930*/  @P3 LOP3.LUT R13, R13, R28, RZ, 0x3c, !PT ;  /* 0x0000001c0d0d3212 */ /* 0x000fe400078e3cff */
[----:B------:R-:W-:Y:S02]  /*0940*/  @P0 LOP3.LUT R4, R4, R19, RZ, 0x3c, !PT ;  /* 0x0000001304040212 */ /* 0x000fe400078e3cff */
        /* <DEDUP_REMOVED lines=9> */
[----:B---3--:R-:W-:-:S03]  /*09e0*/  @P0 LOP3.LUT R5, R5, R20, RZ, 0x3c, !PT ;  /* 0x0000001405050212 */ /* 0x008fc600078e3cff */
[----:B------:R-:W3:Y:S01]  /*09f0*/  @P1 LDG.E R20, desc[UR4][R8.64+0xc4] ;  /* 0x0000c40408141981 */ /* 0x000ee2000c1e1900 */
[----:B--2---:R-:W-:-:S03]  /*0a00*/  @P1 LOP3.LUT R5, R5, R18, RZ, 0x3c, !PT ;  /* 0x0000001205051212 */ /* 0x004fc600078e3cff */
[----:B------:R-:W2:Y:S01]  /*0a10*/  @P3 LDG.E R18, desc[UR4][R8.64+0xe4] ;  /* 0x0000e40408123981 */ /* 0x000ea2000c1e1900 */
[----:B------:R-:W-:Y:S02]  /*0a20*/  LOP3.LUT P0, RZ, R24, 0x8000, RZ, 0xc0, !PT ;  /* 0x0000800018ff7812 */ /* 0x000fe4000780c0ff */
[----:B----4-:R-:W-:Y:S01]  /*0a30*/  @P5 LOP3.LUT R13, R13, R26, RZ, 0x3c, !PT ;  /* 0x0000001a0d0d5212 */ /* 0x010fe200078e3cff */
[----:B------:R-:W4:Y:S04]  /*0a40*/  @P2 LDG.E R24, desc[UR4][R8.64+0xd8] ;  /* 0x0000d80408182981 */ /* 0x000f28000c1e1900 */
[----:B------:R-:W4:Y:S01]  /*0a50*/  @P6 LDG.E R26, desc[UR4][R8.64+0x118] ;  /* 0x00011804081a6981 */ /* 0x000f22000c1e1900 */
[----:B------:R-:W-:Y:S02]  /*0a60*/  @P1 LOP3.LUT R2, R2, R19, RZ, 0x3c, !PT ;  /* 0x0000001302021212 */ /* 0x000fe400078e3cff */
[----:B------:R-:W-:Y:S01]  /*0a70*/  @P2 LOP3.LUT R5, R5, R22, RZ, 0x3c, !PT ;  /* 0x0000001605052212 */ /* 0x000fe200078e3cff */
[----:B------:R-:W4:Y:S04]  /*0a80*/  @P3 LDG.E R19, desc[UR4][R8.64+0xe8] ;  /* 0x0000e80408133981 */ /* 0x000f28000c1e1900 */
[----:B------:R-:W4:Y:S01]  /*0a90*/  @P4 LDG.E R22, desc[UR4][R8.64+0xf8] ;  /* 0x0000f80408164981 */ /* 0x000f22000c1e1900 */
[----:B------:R-:W-:-:S03]  /*0aa0*/  @P2 LOP3.LUT R4, R4, R21, RZ, 0x3c, !PT ;  /* 0x0000001504042212 */ /* 0x000fc600078e3cff */
[----:B------:R-:W4:Y:S01]  /*0ab0*/  @P4 LDG.E R21, desc[UR4][R8.64+0xf4] ;  /* 0x0000f40408154981 */ /* 0x000f22000c1e1900 */
[----:B------:R-:W-:-:S03]  /*0ac0*/  @P2 LOP3.LUT R2, R2, R23, RZ, 0x3c, !PT ;  /* 0x0000001702022212 */ /* 0x000fc600078e3cff */
[----:B------:R-:W4:Y:S01]  /*0ad0*/  @P4 LDG.E R23, desc[UR4][R8.64+0xfc] ;  /* 0x0000fc0408174981 */ /* 0x000f22000c1e1900 */
[----:B------:R-:W-:-:S03]  /*0ae0*/  @P3 LOP3.LUT R4, R4, R25, RZ, 0x3c, !PT ;  /* 0x0000001904043212 */ /* 0x000fc600078e3cff */
[----:B------:R-:W4:Y:S04]  /*0af0*/  @P5 LDG.E R25, desc[UR4][R8.64+0x108] ;  /* 0x0001080408195981 */ /* 0x000f28000c1e1900 */
[----:B------:R-:W4:Y:S01]  /*0b00*/  @P0 LDG.E R27, desc[UR4][R8.64+0x138] ;  /* 0x00013804081b0981 */ /* 0x000f22000c1e1900 */
[----:B---3--:R-:W-:-:S03]  /*0b10*/  @P1 LOP3.LUT R3, R3, R20, RZ, 0x3c, !PT ;  /* 0x0000001403031212 */ /* 0x008fc600078e3cff */
[----:B------:R-:W3:Y:S01]  /*0b20*/  @P3 LDG.E R20, desc[UR4][R8.64+0xec] ;  /* 0x0000ec0408143981 */ /* 0x000ee2000c1e1900 */
[----:B--2---:R-:W-:-:S03]  /*0b30*/  @P3 LOP3.LUT R5, R5, R18, RZ, 0x3c, !PT ;  /* 0x0000001205053212 */ /* 0x004fc600078e3cff */
[----:B------:R-:W2:Y:S01]  /*0b40*/  @P5 LDG.E R18, desc[UR4][R8.64+0x10c] ;  /* 0x00010c0408125981 */ /* 0x000ea2000c1e1900 */
        /* <DEDUP_REMOVED lines=22> */
[----:B------:R-:W-:-:S05]  /*0cb0*/  VIADD R17, R17, 0x10 ;  /* 0x0000001011117836 */ /* 0x000fca0000000000 */
[----:B------:R-:W-:Y:S02]  /*0cc0*/  ISETP.NE.AND P1, PT, R17, 0x20, PT ;  /* 0x000000201100780c */ /* 0x000fe40003f25270 */
[----:B------:R-:W-:Y:S02]  /*0cd0*/  @P5 LOP3.LUT R2, R2, R19, RZ, 0x3c, !PT ;  /* 0x0000001302025212 */ /* 0x000fe400078e3cff */
[----:B------:R-:W-:Y:S02]  /*0ce0*/  @P6 LOP3.LUT R4, R4, R21, RZ, 0x3c, !PT ;  /* 0x0000001504046212 */ /* 0x000fe400078e3cff */
[----:B------:R-:W-:Y:S02]  /*0cf0*/  @P6 LOP3.LUT R5, R5, R22, RZ, 0x3c, !PT ;  /* 0x0000001605056212 */ /* 0x000fe400078e3cff */
[----:B------:R-:W-:Y:S02]  /*0d00*/  @P6 LOP3.LUT R2, R2, R23, RZ, 0x3c, !PT ;  /* 0x0000001702026212 */ /* 0x000fe400078e3cff */
[----:B------:R-:W-:-:S02]  /*0d10*/  @P0 LOP3.LUT R4, R4, R25, RZ, 0x3c, !PT ;  /* 0x0000001904040212 */ /* 0x000fc400078e3cff */
[----:B------:R-:W-:Y:S02]  /*0d20*/  @P0 LOP3.LUT R2, R2, R27, RZ, 0x3c, !PT ;  /* 0x0000001b02020212 */ /* 0x000fe400078e3cff */
[----:B---3--:R-:W-:-:S04]  /*0d30*/  @P5 LOP3.LUT R3, R3, R20, RZ, 0x3c, !PT ;  /* 0x0000001403035212 */ /* 0x008fc800078e3cff */
[----:B--2---:R-:W-:Y:S02]  /*0d40*/  @P6 LOP3.LUT R3, R3, R18, RZ, 0x3c, !PT ;  /* 0x0000001203036212 */ /* 0x004fe400078e3cff */
[----:B----4-:R-:W-:Y:S02]  /*0d50*/  @P0 LOP3.LUT R5, R5, R24, RZ, 0x3c, !PT ;  /* 0x0000001805050212 */ /* 0x010fe400078e3cff */
[----:B------:R-:W-:Y:S01]  /*0d60*/  @P0 LOP3.LUT R3, R3, R26, RZ, 0x3c, !PT ;  /* 0x0000001a03030212 */ /* 0x000fe200078e3cff */
[----:B------:R-:W-:Y:S06]  /*0d70*/  @P1 BRA `(.L_x_11) ;  /* 0xfffffff400481947 */ /* 0x000fec000383ffff */
[----:B------:R-:W-:-:S05]  /*0d80*/  VIADD R15, R15, 0x1 ;  /* 0x000000010f0f7836 */ /* 0x000fca0000000000 */
[----:B------:R-:W-:-:S13]  /*0d90*/  ISETP.NE.AND P0, PT, R15, 0x5, PT ;  /* 0x000000050f00780c */ /* 0x000fda0003f05270 */
[----:B------:R-:W-:Y:S05]  /*0da0*/  @P0 BRA `(.L_x_12) ;  /* 0xfffffff400240947 */ /* 0x000fea000383ffff */
[----:B------:R-:W0:Y:S01]  /*0db0*/  LDC.64 R8, c[0x0][0x380] ;  /* 0x0000e000ff087b82 */ /* 0x000e220000000a00 */
[----:B------:R-:W-:Y:S01]  /*0dc0*/  VIADD R12, R12, 0x1 ;  /* 0x000000010c0c7836 */ /* 0x000fe20000000000 */
[----:B------:R-:W-:-:S04]  /*0dd0*/  LOP3.LUT R15, R0, 0x3, RZ, 0xc0, !PT ;  /* 0x00000003000f7812 */ /* 0x000fc800078ec0ff */
[----:B------:R-:W-:Y:S01]  /*0de0*/  ISETP.GE.U32.AND P0, PT, R12, R15, PT ;  /* 0x0000000f0c00720c */ /* 0x000fe20003f06070 */
[----:B0-----:R-:W-:-:S05]  /*0df0*/  IMAD.WIDE.U32 R8, R14, 0x30, R8 ;  /* 0x000000300e087825 */ /* 0x001fca00078e0008 */
[----:B------:R0:W-:Y:S04]  /*0e00*/  STG.E.64 desc[UR4][R8.64+0x8], R4 ;  /* 0x0000080408007986 */ /* 0x0001e8000c101b04 */
[----:B------:R0:W-:Y:S04]  /*0e10*/  STG.E.64 desc[UR4][R8.64+0x10], R2 ;  /* 0x0000100208007986 */ /* 0x0001e8000c101b04 */
[----:B------:R0:W-:Y:S01]  /*0e20*/  STG.E desc[UR4][R8.64+0x4], R13 ;  /* 0x0000040d08007986 */ /* 0x0001e2000c101904 */
[----:B------:R-:W-:Y:S05]  /*0e30*/  @!P0 BRA `(.L_x_13) ;  /* 0xfffffff000f08947 */ /* 0x000fea000383ffff */
.L_x_10:
[----:B------:R-:W-:Y:S05]  /*0e40*/  BSYNC.RECONVERGENT B1 ;  /* 0x0000000000017941 */ /* 0x000fea0003800200 */
.L_x_9:
[----:B------:R-:W-:Y:S01]  /*0e50*/  ISETP.GT.U32.AND P0, PT, R0, 0x3, PT ;  /* 0x000000030000780c */ /* 0x000fe20003f04070 */
[----:B------:R-:W-:Y:S01]  /*0e60*/  VIADD R10, R10, 0x1 ;  /* 0x000000010a0a7836 */ /* 0x000fe20000000000 */
[--C-:B------:R-:W-:Y:S02]  /*0e70*/  SHF.R.U64 R0, R0, 0x2, R11.reuse ;  /* 0x0000000200007819 */ /* 0x100fe4000000120b */
[----:B------:R-:W-:Y:S02]  /*0e80*/  ISETP.GT.U32.AND.EX P0, PT, R11, RZ, PT, P0 ;  /* 0x000000ff0b00720c */ /* 0x000fe40003f04100 */
[----:B------:R-:W-:-:S11]  /*0e90*/  SHF.R.U32.HI R11, RZ, 0x2, R11 ;  /* 0x00000002ff0b7819 */ /* 0x000fd6000001160b */
[----:B------:R-:W-:Y:S05]  /*0ea0*/  @P0 BRA `(.L_x_14) ;  /* 0xfffffff000b40947 */ /* 0x000fea000383ffff */
.L_x_8:
[----:B------:R-:W-:Y:S05]  /*0eb0*/  BSYNC.RECONVERGENT B0 ;  /* 0x0000000000007941 */ /* 0x000fea0003800200 */
.L_x_7:
[----:B0-----:R-:W0:Y:S01]  /*0ec0*/  S2R R5, SR_TID.X ;  /* 0x0000000000057919 */ /* 0x001e220000002100 */
[----:B------:R-:W0:Y:S02]  /*0ed0*/  LDC.64 R2, c[0x0][0x380] ;  /* 0x0000e000ff027b82 */ /* 0x000e240000000a00 */
[----:B0-----:R-:W-:-:S05]  /*0ee0*/  IMAD.WIDE.U32 R2, R5, 0x30, R2 ;  /* 0x0000003005027825 */ /* 0x001fca00078e0002 */
[----:B------:R-:W-:Y:S04]  /*0ef0*/  STG.E.64 desc[UR4][R2.64+0x18], RZ ;  /* 0x000018ff02007986 */ /* 0x000fe8000c101b04 */
[----:B------:R-:W-:Y:S04]  /*0f00*/  STG.E desc[UR4][R2.64+0x20], RZ ;  /* 0x000020ff02007986 */ /* 0x000fe8000c101904 */
[----:B------:R-:W-:Y:S01]  /*0f10*/  STG.E.64 desc[UR4][R2.64+0x28], RZ ;  /* 0x000028ff02007986 */ /* 0x000fe2000c101b04 */
[----:B------:R-:W-:Y:S05]  /*0f20*/  EXIT ;  /* 0x000000000000794d */ /* 0x000fea0003800000 */
.L_x_15:
        /* <DEDUP_REMOVED lines=13> */
.L_x_19:


//--------------------- .nv.global.init           --------------------------
	.section	.nv.global.init,"aw",@progbits
	.align	4
.nv.global.init:
	.type		mrg32k3aM1SubSeq,@object
	.size		mrg32k3aM1SubSeq,(mrg32k3aM2SubSeq - mrg32k3aM1SubSeq)
mrg32k3aM1SubSeq:
        /*0000*/ 	.byte	0x0b, 0xcc, 0xee, 0x04, 0x73, 0x29, 0x8b, 0x6f, 0xf6, 0x53, 0x03, 0xf6, 0x23, 0xf6, 0xea, 0xda
        /* <DEDUP_REMOVED lines=125> */
	.type		mrg32k3aM2SubSeq,@object
	.size		mrg32k3aM2SubSeq,(mrg32k3aM1 - mrg32k3aM2SubSeq)
mrg32k3aM2SubSeq:
        /* <DEDUP_REMOVED lines=126> */
	.type		mrg32k3aM1,@object
	.size		mrg32k3aM1,(mrg32k3aM1Seq - mrg32k3aM1)
mrg32k3aM1:
        /* <DEDUP_REMOVED lines=144> */
	.type		mrg32k3aM1Seq,@object
	.size		mrg32k3aM1Seq,(mrg32k3aM2 - mrg32k3aM1Seq)
mrg32k3aM1Seq:
        /* <DEDUP_REMOVED lines=144> */
	.type		mrg32k3aM2,@object
	.size		mrg32k3aM2,(mrg32k3aM2Seq - mrg32k3aM2)
mrg32k3aM2:
        /* <DEDUP_REMOVED lines=144> */
	.type		mrg32k3aM2Seq,@object
	.size		mrg32k3aM2Seq,(precalc_xorwow_matrix - mrg32k3aM2Seq)
mrg32k3aM2Seq:
        /* <DEDUP_REMOVED lines=144> */
	.type		precalc_xorwow_matrix,@object
	.size		precalc_xorwow_matrix,(precalc_xorwow_offset_matrix - precalc_xorwow_matrix)
precalc_xorwow_matrix:
        /* <DEDUP_REMOVED lines=6400> */
	.type		precalc_xorwow_offset_matrix,@object
	.size		precalc_xorwow_offset_matrix,(.L_1 - precalc_xorwow_offset_matrix)
precalc_xorwow_offset_matrix:
        /* <DEDUP_REMOVED lines=6400> */
.L_1:


//--------------------- .nv.shared.reserved.0     --------------------------
	.section	.nv.shared.reserved.0,"aw",@nobits
	.weak		__nv_reservedSMEM_offset_0_alias
	.size		__nv_reservedSMEM_offset_0_alias, 0, 64
	.other		__nv_reservedSMEM_offset_0_alias,@"STO_CUDA_RESERVED_SHARED STV_DEFAULT"
__nv_reservedSMEM_offset_0_alias:
	.zero		0
	.zero		64


//--------------------- .nv.constant0._Z10dropout_bpPfS_Pbiii --------------------------
	.section	.nv.constant0._Z10dropout_bpPfS_Pbiii,"a",@progbits
	.sectionflags	@""
	.align	4
.nv.constant0._Z10dropout_bpPfS_Pbiii:
	.zero		932


//--------------------- .nv.constant0._Z10dropout_fpPfPbfiiiS_ --------------------------
	.section	.nv.constant0._Z10dropout_fpPfPbfiiiS_,"a",@progbits
	.sectionflags	@""
	.align	4
.nv.constant0._Z10dropout_fpPfPbfiiiS_:
	.zero		936


//--------------------- .nv.constant0._Z6kernelPfP17curandStateXORWOWi --------------------------
	.section	.nv.constant0._Z6kernelPfP17curandStateXORWOWi,"a",@progbits
	.sectionflags	@""
	.align	4
.nv.constant0._Z6kernelPfP17curandStateXORWOWi:
	.zero		916


//--------------------- .nv.constant0._Z12setup_kernelP17curandStateXORWOWm --------------------------
	.section	.nv.constant0._Z12setup_kernelP17curandStateXORWOWm,"a",@progbits
	.sectionflags	@""
	.align	4
.nv.constant0._Z12setup_kernelP17curandStateXORWOWm:
	.zero		912


//--------------------- SYMBOLS --------------------------

	.type		.nv.reservedSmem.offset0,@object
	.size		.nv.reservedSmem.offset0,0x4
